//
// Generated by NVIDIA NVVM Compiler
//
// Compiler Build ID: CL-36424714
// Cuda compilation tools, release 13.0, V13.0.88
// Based on NVVM 20.0.0
//

.version 9.0
.target sm_100
.address_size 64

	// .globl	_Z16brandes_paralleliPiS_S_S_PfS_S_S_S_S0_i
// _ZZ16brandes_paralleliPiS_S_S_PfS_S_S_S_S0_iE1s has been demoted
// _ZZ16brandes_paralleliPiS_S_S_PfS_S_S_S_S0_iE5bsize has been demoted
// _ZZ16brandes_paralleliPiS_S_S_PfS_S_S_S_S0_iE10Q_curr_len has been demoted
// _ZZ16brandes_paralleliPiS_S_S_PfS_S_S_S_S0_iE10Q_next_len has been demoted
// _ZZ16brandes_paralleliPiS_S_S_PfS_S_S_S_S0_iE5S_len has been demoted
// _ZZ16brandes_paralleliPiS_S_S_PfS_S_S_S_S0_iE10S_ends_len has been demoted
// _ZZ16brandes_paralleliPiS_S_S_PfS_S_S_S_S0_iE5depth has been demoted

.visible .entry _Z16brandes_paralleliPiS_S_S_PfS_S_S_S_S0_i(
	.param .u32 _Z16brandes_paralleliPiS_S_S_PfS_S_S_S_S0_i_param_0,
	.param .u64 .ptr .align 1 _Z16brandes_paralleliPiS_S_S_PfS_S_S_S_S0_i_param_1,
	.param .u64 .ptr .align 1 _Z16brandes_paralleliPiS_S_S_PfS_S_S_S_S0_i_param_2,
	.param .u64 .ptr .align 1 _Z16brandes_paralleliPiS_S_S_PfS_S_S_S_S0_i_param_3,
	.param .u64 .ptr .align 1 _Z16brandes_paralleliPiS_S_S_PfS_S_S_S_S0_i_param_4,
	.param .u64 .ptr .align 1 _Z16brandes_paralleliPiS_S_S_PfS_S_S_S_S0_i_param_5,
	.param .u64 .ptr .align 1 _Z16brandes_paralleliPiS_S_S_PfS_S_S_S_S0_i_param_6,
	.param .u64 .ptr .align 1 _Z16brandes_paralleliPiS_S_S_PfS_S_S_S_S0_i_param_7,
	.param .u64 .ptr .align 1 _Z16brandes_paralleliPiS_S_S_PfS_S_S_S_S0_i_param_8,
	.param .u64 .ptr .align 1 _Z16brandes_paralleliPiS_S_S_PfS_S_S_S_S0_i_param_9,
	.param .u64 .ptr .align 1 _Z16brandes_paralleliPiS_S_S_PfS_S_S_S_S0_i_param_10,
	.param .u32 _Z16brandes_paralleliPiS_S_S_PfS_S_S_S_S0_i_param_11
)
{
	.reg .pred 	%p<54>;
	.reg .b32 	%r<169>;
	.reg .b32 	%f<130>;
	.reg .b64 	%rd<190>;
	// demoted variable
	.shared .align 4 .u32 _ZZ16brandes_paralleliPiS_S_S_PfS_S_S_S_S0_iE1s;
	// demoted variable
	.shared .align 4 .u32 _ZZ16brandes_paralleliPiS_S_S_PfS_S_S_S_S0_iE5bsize;
	// demoted variable
	.shared .align 4 .u32 _ZZ16brandes_paralleliPiS_S_S_PfS_S_S_S_S0_iE10Q_curr_len;
	// demoted variable
	.shared .align 4 .u32 _ZZ16brandes_paralleliPiS_S_S_PfS_S_S_S_S0_iE10Q_next_len;
	// demoted variable
	.shared .align 4 .u32 _ZZ16brandes_paralleliPiS_S_S_PfS_S_S_S_S0_iE5S_len;
	// demoted variable
	.shared .align 4 .u32 _ZZ16brandes_paralleliPiS_S_S_PfS_S_S_S_S0_iE10S_ends_len;
	// demoted variable
	.shared .align 4 .u32 _ZZ16brandes_paralleliPiS_S_S_PfS_S_S_S_S0_iE5depth;
	ld.param.u64 	%rd37, [_Z16brandes_paralleliPiS_S_S_PfS_S_S_S_S0_i_param_1];
	ld.param.u64 	%rd38, [_Z16brandes_paralleliPiS_S_S_PfS_S_S_S_S0_i_param_2];
	ld.param.u64 	%rd39, [_Z16brandes_paralleliPiS_S_S_PfS_S_S_S_S0_i_param_3];
	ld.param.u64 	%rd40, [_Z16brandes_paralleliPiS_S_S_PfS_S_S_S_S0_i_param_4];
	ld.param.u64 	%rd41, [_Z16brandes_paralleliPiS_S_S_PfS_S_S_S_S0_i_param_5];
	ld.param.u64 	%rd42, [_Z16brandes_paralleliPiS_S_S_PfS_S_S_S_S0_i_param_6];
	ld.param.u64 	%rd43, [_Z16brandes_paralleliPiS_S_S_PfS_S_S_S_S0_i_param_7];
	ld.param.u64 	%rd44, [_Z16brandes_paralleliPiS_S_S_PfS_S_S_S_S0_i_param_8];
	ld.param.u64 	%rd45, [_Z16brandes_paralleliPiS_S_S_PfS_S_S_S_S0_i_param_9];
	ld.param.u64 	%rd46, [_Z16brandes_paralleliPiS_S_S_PfS_S_S_S_S0_i_param_10];
	cvta.to.global.u64 	%rd1, %rd43;
	cvta.to.global.u64 	%rd2, %rd39;
	cvta.to.global.u64 	%rd3, %rd38;
	cvta.to.global.u64 	%rd4, %rd37;
	cvta.to.global.u64 	%rd5, %rd40;
	cvta.to.global.u64 	%rd6, %rd46;
	cvta.to.global.u64 	%rd7, %rd41;
	cvta.to.global.u64 	%rd8, %rd45;
	cvta.to.global.u64 	%rd9, %rd44;
	cvta.to.global.u64 	%rd10, %rd42;
	mov.u32 	%r1, %tid.x;
	setp.ne.s32 	%p1, %r1, 0;
	@%p1 bra 	$L__BB0_2;
	ld.param.u32 	%r149, [_Z16brandes_paralleliPiS_S_S_PfS_S_S_S_S0_i_param_0];
	st.shared.u32 	[_ZZ16brandes_paralleliPiS_S_S_PfS_S_S_S_S0_iE1s], %r149;
	mov.u32 	%r67, %ntid.x;
	st.shared.u32 	[_ZZ16brandes_paralleliPiS_S_S_PfS_S_S_S_S0_iE5bsize], %r67;
$L__BB0_2:
	ld.param.u32 	%r150, [_Z16brandes_paralleliPiS_S_S_PfS_S_S_S_S0_i_param_11];
	bar.sync 	0;
	setp.ge.s32 	%p2, %r1, %r150;
	@%p2 bra 	$L__BB0_13;
	ld.shared.u32 	%r2, [_ZZ16brandes_paralleliPiS_S_S_PfS_S_S_S_S0_iE1s];
	setp.ne.s32 	%p3, %r2, 0;
	ld.shared.u32 	%r3, [_ZZ16brandes_paralleliPiS_S_S_PfS_S_S_S_S0_iE5bsize];
	mov.u32 	%r155, %r1;
	@%p3 bra 	$L__BB0_4;
	bra.uni 	$L__BB0_7;
$L__BB0_4:
	mul.wide.s32 	%rd47, %r2, 4;
	add.s64 	%rd11, %rd2, %rd47;
	add.s64 	%rd12, %rd5, %rd47;
	mov.u32 	%r156, %r1;
$L__BB0_5:
	setp.ne.s32 	%p4, %r156, %r2;
	@%p4 bra 	$L__BB0_11;
	mov.b32 	%r70, 0;
	st.global.u32 	[%rd11], %r70;
	mov.b32 	%r71, 1;
	st.global.u32 	[%rd12], %r71;
	bra.uni 	$L__BB0_12;
$L__BB0_7:
	mul.wide.s32 	%rd53, %r155, 4;
	add.s64 	%rd54, %rd6, %rd53;
	mov.b32 	%r73, 0;
	st.global.u32 	[%rd54], %r73;
	setp.eq.s32 	%p6, %r155, 0;
	@%p6 bra 	$L__BB0_9;
	add.s64 	%rd56, %rd2, %rd53;
	mov.b32 	%r74, -1;
	st.global.u32 	[%rd56], %r74;
	add.s64 	%rd57, %rd5, %rd53;
	mov.b32 	%r75, 0;
	st.global.u32 	[%rd57], %r75;
	bra.uni 	$L__BB0_10;
$L__BB0_9:
	mov.b32 	%r76, 0;
	st.global.u32 	[%rd2], %r76;
	mov.b32 	%r77, 1;
	st.global.u32 	[%rd5], %r77;
$L__BB0_10:
	ld.param.u32 	%r152, [_Z16brandes_paralleliPiS_S_S_PfS_S_S_S_S0_i_param_11];
	add.s64 	%rd59, %rd7, %rd53;
	mov.b32 	%r78, 0;
	st.global.u32 	[%rd59], %r78;
	add.s32 	%r155, %r3, %r155;
	setp.lt.s32 	%p7, %r155, %r152;
	@%p7 bra 	$L__BB0_7;
	bra.uni 	$L__BB0_13;
$L__BB0_11:
	mul.wide.s32 	%rd48, %r156, 4;
	add.s64 	%rd49, %rd2, %rd48;
	mov.b32 	%r68, -1;
	st.global.u32 	[%rd49], %r68;
	add.s64 	%rd50, %rd5, %rd48;
	mov.b32 	%r69, 0;
	st.global.u32 	[%rd50], %r69;
$L__BB0_12:
	ld.param.u32 	%r151, [_Z16brandes_paralleliPiS_S_S_PfS_S_S_S_S0_i_param_11];
	mul.wide.s32 	%rd51, %r156, 4;
	add.s64 	%rd52, %rd7, %rd51;
	mov.b32 	%r72, 0;
	st.global.u32 	[%rd52], %r72;
	add.s32 	%r156, %r3, %r156;
	setp.lt.s32 	%p5, %r156, %r151;
	@%p5 bra 	$L__BB0_5;
$L__BB0_13:
	setp.ne.s32 	%p8, %r1, 0;
	@%p8 bra 	$L__BB0_15;
	ld.shared.u32 	%r79, [_ZZ16brandes_paralleliPiS_S_S_PfS_S_S_S_S0_iE1s];
	st.global.u32 	[%rd10], %r79;
	mov.b32 	%r80, 1;
	st.shared.u32 	[_ZZ16brandes_paralleliPiS_S_S_PfS_S_S_S_S0_iE10Q_curr_len], %r80;
	mov.b32 	%r81, 0;
	st.shared.u32 	[_ZZ16brandes_paralleliPiS_S_S_PfS_S_S_S_S0_iE10Q_next_len], %r81;
	st.global.u32 	[%rd9], %r79;
	st.shared.u32 	[_ZZ16brandes_paralleliPiS_S_S_PfS_S_S_S_S0_iE5S_len], %r80;
	st.global.u32 	[%rd8], %r81;
	st.global.u32 	[%rd8+4], %r80;
	mov.b32 	%r82, 2;
	st.shared.u32 	[_ZZ16brandes_paralleliPiS_S_S_PfS_S_S_S_S0_iE10S_ends_len], %r82;
	st.shared.u32 	[_ZZ16brandes_paralleliPiS_S_S_PfS_S_S_S_S0_iE5depth], %r81;
$L__BB0_15:
	bar.sync 	0;
	mov.u32 	%r8, %ntid.x;
$L__BB0_16:
	ld.shared.u32 	%r9, [_ZZ16brandes_paralleliPiS_S_S_PfS_S_S_S_S0_iE10Q_curr_len];
	setp.ge.s32 	%p9, %r1, %r9;
	@%p9 bra 	$L__BB0_26;
	mov.u32 	%r157, %r1;
$L__BB0_18:
	mul.wide.u32 	%rd60, %r157, 4;
	add.s64 	%rd61, %rd10, %rd60;
	ld.global.u32 	%r11, [%rd61];
	mul.wide.s32 	%rd62, %r11, 4;
	add.s64 	%rd13, %rd4, %rd62;
	ld.global.u32 	%r158, [%rd13];
	ld.global.u32 	%r83, [%rd13+4];
	setp.ge.s32 	%p10, %r158, %r83;
	@%p10 bra 	$L__BB0_25;
	mul.wide.s32 	%rd63, %r11, 4;
	add.s64 	%rd14, %rd2, %rd63;
	add.s64 	%rd15, %rd5, %rd63;
$L__BB0_20:
	mul.wide.s32 	%rd64, %r158, 4;
	add.s64 	%rd65, %rd3, %rd64;
	ld.global.u32 	%r14, [%rd65];
	mul.wide.s32 	%rd66, %r14, 4;
	add.s64 	%rd16, %rd2, %rd66;
	ld.global.u32 	%r84, [%rd14];
	add.s32 	%r85, %r84, 1;
	atom.relaxed.global.cas.b32 	%r86, [%rd16], -1, %r85;
	setp.gt.s32 	%p11, %r86, -1;
	@%p11 bra 	$L__BB0_22;
	atom.shared.add.u32 	%r87, [_ZZ16brandes_paralleliPiS_S_S_PfS_S_S_S_S0_iE10Q_next_len], 1;
	mul.wide.s32 	%rd67, %r87, 4;
	add.s64 	%rd68, %rd1, %rd67;
	st.global.u32 	[%rd68], %r14;
$L__BB0_22:
	ld.global.u32 	%r88, [%rd16];
	ld.global.u32 	%r89, [%rd14];
	add.s32 	%r90, %r89, 1;
	setp.ne.s32 	%p12, %r88, %r90;
	@%p12 bra 	$L__BB0_24;
	mul.wide.s32 	%rd69, %r14, 4;
	add.s64 	%rd70, %rd5, %rd69;
	ld.global.u32 	%r91, [%rd15];
	atom.global.add.u32 	%r92, [%rd70], %r91;
$L__BB0_24:
	add.s32 	%r158, %r158, 1;
	ld.global.u32 	%r93, [%rd13+4];
	setp.lt.s32 	%p13, %r158, %r93;
	@%p13 bra 	$L__BB0_20;
$L__BB0_25:
	add.s32 	%r157, %r157, %r8;
	setp.lt.s32 	%p14, %r157, %r9;
	@%p14 bra 	$L__BB0_18;
$L__BB0_26:
	bar.sync 	0;
	ld.shared.u32 	%r17, [_ZZ16brandes_paralleliPiS_S_S_PfS_S_S_S_S0_iE10Q_next_len];
	setp.ne.s32 	%p15, %r17, 0;
	mov.u32 	%r159, %r17;
	@%p15 bra 	$L__BB0_30;
	setp.ne.s32 	%p16, %r1, 0;
	@%p16 bra 	$L__BB0_29;
	ld.shared.u32 	%r94, [_ZZ16brandes_paralleliPiS_S_S_PfS_S_S_S_S0_iE5S_len];
	mul.wide.s32 	%rd71, %r94, 4;
	add.s64 	%rd72, %rd9, %rd71;
	ld.global.u32 	%r95, [%rd72+-4];
	mul.wide.s32 	%rd73, %r95, 4;
	add.s64 	%rd74, %rd2, %rd73;
	ld.global.u32 	%r96, [%rd74];
	st.shared.u32 	[_ZZ16brandes_paralleliPiS_S_S_PfS_S_S_S_S0_iE5depth], %r96;
$L__BB0_29:
	bar.sync 	0;
	ld.shared.u32 	%r159, [_ZZ16brandes_paralleliPiS_S_S_PfS_S_S_S_S0_iE10Q_next_len];
$L__BB0_30:
	setp.eq.s32 	%p17, %r159, 0;
	@%p17 bra 	$L__BB0_37;
	setp.ge.s32 	%p18, %r1, %r159;
	@%p18 bra 	$L__BB0_34;
	ld.shared.u32 	%r20, [_ZZ16brandes_paralleliPiS_S_S_PfS_S_S_S_S0_iE5S_len];
	mov.u32 	%r160, %r1;
$L__BB0_33:
	mul.wide.u32 	%rd75, %r160, 4;
	add.s64 	%rd76, %rd1, %rd75;
	ld.global.u32 	%r97, [%rd76];
	add.s64 	%rd77, %rd10, %rd75;
	st.global.u32 	[%rd77], %r97;
	add.s32 	%r98, %r20, %r160;
	mul.wide.s32 	%rd78, %r98, 4;
	add.s64 	%rd79, %rd9, %rd78;
	st.global.u32 	[%rd79], %r97;
	add.s32 	%r160, %r160, %r8;
	setp.lt.s32 	%p19, %r160, %r159;
	@%p19 bra 	$L__BB0_33;
$L__BB0_34:
	setp.ne.s32 	%p20, %r1, 0;
	bar.sync 	0;
	@%p20 bra 	$L__BB0_36;
	ld.shared.u32 	%r99, [_ZZ16brandes_paralleliPiS_S_S_PfS_S_S_S_S0_iE10S_ends_len];
	mul.wide.s32 	%rd80, %r99, 4;
	add.s64 	%rd81, %rd8, %rd80;
	ld.global.u32 	%r100, [%rd81+-4];
	ld.shared.u32 	%r101, [_ZZ16brandes_paralleliPiS_S_S_PfS_S_S_S_S0_iE10Q_next_len];
	add.s32 	%r102, %r101, %r100;
	st.global.u32 	[%rd81], %r102;
	add.s32 	%r103, %r99, 1;
	st.shared.u32 	[_ZZ16brandes_paralleliPiS_S_S_PfS_S_S_S_S0_iE10S_ends_len], %r103;
	st.shared.u32 	[_ZZ16brandes_paralleliPiS_S_S_PfS_S_S_S_S0_iE10Q_curr_len], %r101;
	ld.shared.u32 	%r104, [_ZZ16brandes_paralleliPiS_S_S_PfS_S_S_S_S0_iE5S_len];
	add.s32 	%r105, %r104, %r101;
	st.shared.u32 	[_ZZ16brandes_paralleliPiS_S_S_PfS_S_S_S_S0_iE5S_len], %r105;
	mov.b32 	%r106, 0;
	st.shared.u32 	[_ZZ16brandes_paralleliPiS_S_S_PfS_S_S_S_S0_iE10Q_next_len], %r106;
$L__BB0_36:
	bar.sync 	0;
$L__BB0_37:
	setp.ne.s32 	%p21, %r17, 0;
	@%p21 bra 	$L__BB0_16;
	bar.sync 	0;
	ld.shared.u32 	%r161, [_ZZ16brandes_paralleliPiS_S_S_PfS_S_S_S_S0_iE5depth];
	setp.lt.s32 	%p22, %r161, 1;
	@%p22 bra 	$L__BB0_86;
	add.s64 	%rd17, %rd3, 16;
$L__BB0_40:
	mul.wide.u32 	%rd82, %r161, 4;
	add.s64 	%rd18, %rd8, %rd82;
	ld.global.u32 	%r107, [%rd18];
	add.s32 	%r162, %r107, %r1;
	ld.global.u32 	%r108, [%rd18+4];
	setp.ge.s32 	%p23, %r162, %r108;
	@%p23 bra 	$L__BB0_83;
$L__BB0_41:
	mul.wide.s32 	%rd83, %r162, 4;
	add.s64 	%rd84, %rd9, %rd83;
	ld.global.u32 	%r27, [%rd84];
	mul.wide.s32 	%rd85, %r27, 4;
	add.s64 	%rd86, %rd5, %rd85;
	ld.global.u32 	%r109, [%rd86];
	cvt.rn.f32.s32 	%f1, %r109;
	add.s64 	%rd87, %rd4, %rd85;
	ld.global.u32 	%r165, [%rd87];
	ld.global.u32 	%r29, [%rd87+4];
	setp.ge.s32 	%p24, %r165, %r29;
	mov.f32 	%f109, 0f00000000;
	@%p24 bra 	$L__BB0_82;
	add.s64 	%rd89, %rd2, %rd85;
	ld.global.u32 	%r110, [%rd89];
	add.s32 	%r30, %r110, 1;
	add.s32 	%r111, %r165, 1;
	max.s32 	%r112, %r29, %r111;
	sub.s32 	%r31, %r112, %r165;
	and.b32  	%r32, %r31, 7;
	sub.s32 	%r113, %r165, %r112;
	setp.gt.u32 	%p25, %r113, -8;
	mov.f32 	%f109, 0f00000000;
	@%p25 bra 	$L__BB0_61;
	and.b32  	%r114, %r31, -8;
	neg.s32 	%r163, %r114;
	mov.f32 	%f109, 0f00000000;
$L__BB0_44:
	.pragma "nounroll";
	mul.wide.s32 	%rd90, %r165, 4;
	add.s64 	%rd19, %rd17, %rd90;
	ld.global.u32 	%r36, [%rd19+-16];
	cvt.s64.s32 	%rd20, %r36;
	mul.wide.s32 	%rd91, %r36, 4;
	add.s64 	%rd92, %rd2, %rd91;
	ld.global.u32 	%r115, [%rd92];
	setp.ne.s32 	%p26, %r115, %r30;
	@%p26 bra 	$L__BB0_46;
	shl.b64 	%rd93, %rd20, 2;
	add.s64 	%rd94, %rd5, %rd93;
	ld.global.u32 	%r116, [%rd94];
	cvt.rn.f32.s32 	%f43, %r116;
	div.rn.f32 	%f44, %f1, %f43;
	mul.wide.s32 	%rd95, %r36, 4;
	add.s64 	%rd96, %rd7, %rd95;
	ld.global.f32 	%f45, [%rd96];
	add.f32 	%f46, %f45, 0f3F800000;
	fma.rn.f32 	%f109, %f44, %f46, %f109;
$L__BB0_46:
	ld.global.u32 	%r37, [%rd19+-12];
	cvt.s64.s32 	%rd21, %r37;
	mul.wide.s32 	%rd97, %r37, 4;
	add.s64 	%rd98, %rd2, %rd97;
	ld.global.u32 	%r117, [%rd98];
	setp.ne.s32 	%p27, %r117, %r30;
	@%p27 bra 	$L__BB0_48;
	shl.b64 	%rd99, %rd21, 2;
	add.s64 	%rd100, %rd5, %rd99;
	ld.global.u32 	%r118, [%rd100];
	cvt.rn.f32.s32 	%f47, %r118;
	div.rn.f32 	%f48, %f1, %f47;
	mul.wide.s32 	%rd101, %r37, 4;
	add.s64 	%rd102, %rd7, %rd101;
	ld.global.f32 	%f49, [%rd102];
	add.f32 	%f50, %f49, 0f3F800000;
	fma.rn.f32 	%f109, %f48, %f50, %f109;
$L__BB0_48:
	ld.global.u32 	%r38, [%rd19+-8];
	cvt.s64.s32 	%rd22, %r38;
	mul.wide.s32 	%rd103, %r38, 4;
	add.s64 	%rd104, %rd2, %rd103;
	ld.global.u32 	%r119, [%rd104];
	setp.ne.s32 	%p28, %r119, %r30;
	@%p28 bra 	$L__BB0_50;
	shl.b64 	%rd105, %rd22, 2;
	add.s64 	%rd106, %rd5, %rd105;
	ld.global.u32 	%r120, [%rd106];
	cvt.rn.f32.s32 	%f51, %r120;
	div.rn.f32 	%f52, %f1, %f51;
	mul.wide.s32 	%rd107, %r38, 4;
	add.s64 	%rd108, %rd7, %rd107;
	ld.global.f32 	%f53, [%rd108];
	add.f32 	%f54, %f53, 0f3F800000;
	fma.rn.f32 	%f109, %f52, %f54, %f109;
$L__BB0_50:
	ld.global.u32 	%r39, [%rd19+-4];
	cvt.s64.s32 	%rd23, %r39;
	mul.wide.s32 	%rd109, %r39, 4;
	add.s64 	%rd110, %rd2, %rd109;
	ld.global.u32 	%r121, [%rd110];
	setp.ne.s32 	%p29, %r121, %r30;
	@%p29 bra 	$L__BB0_52;
	shl.b64 	%rd111, %rd23, 2;
	add.s64 	%rd112, %rd5, %rd111;
	ld.global.u32 	%r122, [%rd112];
	cvt.rn.f32.s32 	%f55, %r122;
	div.rn.f32 	%f56, %f1, %f55;
	mul.wide.s32 	%rd113, %r39, 4;
	add.s64 	%rd114, %rd7, %rd113;
	ld.global.f32 	%f57, [%rd114];
	add.f32 	%f58, %f57, 0f3F800000;
	fma.rn.f32 	%f109, %f56, %f58, %f109;
$L__BB0_52:
	ld.global.u32 	%r40, [%rd19];
	cvt.s64.s32 	%rd24, %r40;
	mul.wide.s32 	%rd115, %r40, 4;
	add.s64 	%rd116, %rd2, %rd115;
	ld.global.u32 	%r123, [%rd116];
	setp.ne.s32 	%p30, %r123, %r30;
	@%p30 bra 	$L__BB0_54;
	shl.b64 	%rd117, %rd24, 2;
	add.s64 	%rd118, %rd5, %rd117;
	ld.global.u32 	%r124, [%rd118];
	cvt.rn.f32.s32 	%f59, %r124;
	div.rn.f32 	%f60, %f1, %f59;
	mul.wide.s32 	%rd119, %r40, 4;
	add.s64 	%rd120, %rd7, %rd119;
	ld.global.f32 	%f61, [%rd120];
	add.f32 	%f62, %f61, 0f3F800000;
	fma.rn.f32 	%f109, %f60, %f62, %f109;
$L__BB0_54:
	ld.global.u32 	%r41, [%rd19+4];
	cvt.s64.s32 	%rd25, %r41;
	mul.wide.s32 	%rd121, %r41, 4;
	add.s64 	%rd122, %rd2, %rd121;
	ld.global.u32 	%r125, [%rd122];
	setp.ne.s32 	%p31, %r125, %r30;
	@%p31 bra 	$L__BB0_56;
	shl.b64 	%rd123, %rd25, 2;
	add.s64 	%rd124, %rd5, %rd123;
	ld.global.u32 	%r126, [%rd124];
	cvt.rn.f32.s32 	%f63, %r126;
	div.rn.f32 	%f64, %f1, %f63;
	mul.wide.s32 	%rd125, %r41, 4;
	add.s64 	%rd126, %rd7, %rd125;
	ld.global.f32 	%f65, [%rd126];
	add.f32 	%f66, %f65, 0f3F800000;
	fma.rn.f32 	%f109, %f64, %f66, %f109;
$L__BB0_56:
	ld.global.u32 	%r42, [%rd19+8];
	cvt.s64.s32 	%rd26, %r42;
	mul.wide.s32 	%rd127, %r42, 4;
	add.s64 	%rd128, %rd2, %rd127;
	ld.global.u32 	%r127, [%rd128];
	setp.ne.s32 	%p32, %r127, %r30;
	@%p32 bra 	$L__BB0_58;
	shl.b64 	%rd129, %rd26, 2;
	add.s64 	%rd130, %rd5, %rd129;
	ld.global.u32 	%r128, [%rd130];
	cvt.rn.f32.s32 	%f67, %r128;
	div.rn.f32 	%f68, %f1, %f67;
	mul.wide.s32 	%rd131, %r42, 4;
	add.s64 	%rd132, %rd7, %rd131;
	ld.global.f32 	%f69, [%rd132];
	add.f32 	%f70, %f69, 0f3F800000;
	fma.rn.f32 	%f109, %f68, %f70, %f109;
$L__BB0_58:
	ld.global.u32 	%r43, [%rd19+12];
	cvt.s64.s32 	%rd27, %r43;
	mul.wide.s32 	%rd133, %r43, 4;
	add.s64 	%rd134, %rd2, %rd133;
	ld.global.u32 	%r129, [%rd134];
	setp.ne.s32 	%p33, %r129, %r30;
	@%p33 bra 	$L__BB0_60;
	shl.b64 	%rd135, %rd27, 2;
	add.s64 	%rd136, %rd5, %rd135;
	ld.global.u32 	%r130, [%rd136];
	cvt.rn.f32.s32 	%f71, %r130;
	div.rn.f32 	%f72, %f1, %f71;
	mul.wide.s32 	%rd137, %r43, 4;
	add.s64 	%rd138, %rd7, %rd137;
	ld.global.f32 	%f73, [%rd138];
	add.f32 	%f74, %f73, 0f3F800000;
	fma.rn.f32 	%f109, %f72, %f74, %f109;
$L__BB0_60:
	add.s32 	%r165, %r165, 8;
	add.s32 	%r163, %r163, 8;
	setp.ne.s32 	%p34, %r163, 0;
	@%p34 bra 	$L__BB0_44;
$L__BB0_61:
	setp.eq.s32 	%p35, %r32, 0;
	@%p35 bra 	$L__BB0_82;
	and.b32  	%r47, %r31, 3;
	setp.lt.u32 	%p36, %r32, 4;
	@%p36 bra 	$L__BB0_72;
	mul.wide.s32 	%rd139, %r165, 4;
	add.s64 	%rd28, %rd3, %rd139;
	ld.global.u32 	%r48, [%rd28];
	cvt.s64.s32 	%rd29, %r48;
	mul.wide.s32 	%rd140, %r48, 4;
	add.s64 	%rd141, %rd2, %rd140;
	ld.global.u32 	%r131, [%rd141];
	setp.ne.s32 	%p37, %r131, %r30;
	@%p37 bra 	$L__BB0_65;
	shl.b64 	%rd142, %rd29, 2;
	add.s64 	%rd143, %rd5, %rd142;
	ld.global.u32 	%r132, [%rd143];
	cvt.rn.f32.s32 	%f76, %r132;
	div.rn.f32 	%f77, %f1, %f76;
	mul.wide.s32 	%rd144, %r48, 4;
	add.s64 	%rd145, %rd7, %rd144;
	ld.global.f32 	%f78, [%rd145];
	add.f32 	%f79, %f78, 0f3F800000;
	fma.rn.f32 	%f109, %f77, %f79, %f109;
$L__BB0_65:
	ld.global.u32 	%r49, [%rd28+4];
	cvt.s64.s32 	%rd30, %r49;
	mul.wide.s32 	%rd146, %r49, 4;
	add.s64 	%rd147, %rd2, %rd146;
	ld.global.u32 	%r133, [%rd147];
	setp.ne.s32 	%p38, %r133, %r30;
	@%p38 bra 	$L__BB0_67;
	shl.b64 	%rd148, %rd30, 2;
	add.s64 	%rd149, %rd5, %rd148;
	ld.global.u32 	%r134, [%rd149];
	cvt.rn.f32.s32 	%f80, %r134;
	div.rn.f32 	%f81, %f1, %f80;
	mul.wide.s32 	%rd150, %r49, 4;
	add.s64 	%rd151, %rd7, %rd150;
	ld.global.f32 	%f82, [%rd151];
	add.f32 	%f83, %f82, 0f3F800000;
	fma.rn.f32 	%f109, %f81, %f83, %f109;
$L__BB0_67:
	ld.global.u32 	%r50, [%rd28+8];
	cvt.s64.s32 	%rd31, %r50;
	mul.wide.s32 	%rd152, %r50, 4;
	add.s64 	%rd153, %rd2, %rd152;
	ld.global.u32 	%r135, [%rd153];
	setp.ne.s32 	%p39, %r135, %r30;
	@%p39 bra 	$L__BB0_69;
	shl.b64 	%rd154, %rd31, 2;
	add.s64 	%rd155, %rd5, %rd154;
	ld.global.u32 	%r136, [%rd155];
	cvt.rn.f32.s32 	%f84, %r136;
	div.rn.f32 	%f85, %f1, %f84;
	mul.wide.s32 	%rd156, %r50, 4;
	add.s64 	%rd157, %rd7, %rd156;
	ld.global.f32 	%f86, [%rd157];
	add.f32 	%f87, %f86, 0f3F800000;
	fma.rn.f32 	%f109, %f85, %f87, %f109;
$L__BB0_69:
	ld.global.u32 	%r51, [%rd28+12];
	cvt.s64.s32 	%rd32, %r51;
	mul.wide.s32 	%rd158, %r51, 4;
	add.s64 	%rd159, %rd2, %rd158;
	ld.global.u32 	%r137, [%rd159];
	setp.ne.s32 	%p40, %r137, %r30;
	@%p40 bra 	$L__BB0_71;
	shl.b64 	%rd160, %rd32, 2;
	add.s64 	%rd161, %rd5, %rd160;
	ld.global.u32 	%r138, [%rd161];
	cvt.rn.f32.s32 	%f88, %r138;
	div.rn.f32 	%f89, %f1, %f88;
	mul.wide.s32 	%rd162, %r51, 4;
	add.s64 	%rd163, %rd7, %rd162;
	ld.global.f32 	%f90, [%rd163];
	add.f32 	%f91, %f90, 0f3F800000;
	fma.rn.f32 	%f109, %f89, %f91, %f109;
$L__BB0_71:
	add.s32 	%r165, %r165, 4;
$L__BB0_72:
	setp.eq.s32 	%p41, %r47, 0;
	@%p41 bra 	$L__BB0_82;
	setp.eq.s32 	%p42, %r47, 1;
	@%p42 bra 	$L__BB0_79;
	mul.wide.s32 	%rd164, %r165, 4;
	add.s64 	%rd33, %rd3, %rd164;
	ld.global.u32 	%r54, [%rd33];
	cvt.s64.s32 	%rd34, %r54;
	mul.wide.s32 	%rd165, %r54, 4;
	add.s64 	%rd166, %rd2, %rd165;
	ld.global.u32 	%r139, [%rd166];
	setp.ne.s32 	%p43, %r139, %r30;
	@%p43 bra 	$L__BB0_76;
	shl.b64 	%rd167, %rd34, 2;
	add.s64 	%rd168, %rd5, %rd167;
	ld.global.u32 	%r140, [%rd168];
	cvt.rn.f32.s32 	%f93, %r140;
	div.rn.f32 	%f94, %f1, %f93;
	mul.wide.s32 	%rd169, %r54, 4;
	add.s64 	%rd170, %rd7, %rd169;
	ld.global.f32 	%f95, [%rd170];
	add.f32 	%f96, %f95, 0f3F800000;
	fma.rn.f32 	%f109, %f94, %f96, %f109;
$L__BB0_76:
	ld.global.u32 	%r55, [%rd33+4];
	cvt.s64.s32 	%rd35, %r55;
	mul.wide.s32 	%rd171, %r55, 4;
	add.s64 	%rd172, %rd2, %rd171;
	ld.global.u32 	%r141, [%rd172];
	setp.ne.s32 	%p44, %r141, %r30;
	@%p44 bra 	$L__BB0_78;
	shl.b64 	%rd173, %rd35, 2;
	add.s64 	%rd174, %rd5, %rd173;
	ld.global.u32 	%r142, [%rd174];
	cvt.rn.f32.s32 	%f97, %r142;
	div.rn.f32 	%f98, %f1, %f97;
	mul.wide.s32 	%rd175, %r55, 4;
	add.s64 	%rd176, %rd7, %rd175;
	ld.global.f32 	%f99, [%rd176];
	add.f32 	%f100, %f99, 0f3F800000;
	fma.rn.f32 	%f109, %f98, %f100, %f109;
$L__BB0_78:
	add.s32 	%r165, %r165, 2;
$L__BB0_79:
	and.b32  	%r143, %r31, 1;
	setp.eq.b32 	%p45, %r143, 1;
	not.pred 	%p46, %p45;
	@%p46 bra 	$L__BB0_82;
	mul.wide.s32 	%rd177, %r165, 4;
	add.s64 	%rd178, %rd3, %rd177;
	ld.global.u32 	%r58, [%rd178];
	cvt.s64.s32 	%rd36, %r58;
	mul.wide.s32 	%rd179, %r58, 4;
	add.s64 	%rd180, %rd2, %rd179;
	ld.global.u32 	%r144, [%rd180];
	setp.ne.s32 	%p47, %r144, %r30;
	@%p47 bra 	$L__BB0_82;
	shl.b64 	%rd181, %rd36, 2;
	add.s64 	%rd182, %rd5, %rd181;
	ld.global.u32 	%r145, [%rd182];
	cvt.rn.f32.s32 	%f101, %r145;
	div.rn.f32 	%f102, %f1, %f101;
	mul.wide.s32 	%rd183, %r58, 4;
	add.s64 	%rd184, %rd7, %rd183;
	ld.global.f32 	%f103, [%rd184];
	add.f32 	%f104, %f103, 0f3F800000;
	fma.rn.f32 	%f109, %f102, %f104, %f109;
$L__BB0_82:
	mul.wide.s32 	%rd185, %r27, 4;
	add.s64 	%rd186, %rd7, %rd185;
	st.global.f32 	[%rd186], %f109;
	add.s32 	%r162, %r162, %r8;
	ld.global.u32 	%r146, [%rd18+4];
	setp.lt.s32 	%p48, %r162, %r146;
	@%p48 bra 	$L__BB0_41;
$L__BB0_83:
	setp.ne.s32 	%p49, %r1, 0;
	bar.sync 	0;
	@%p49 bra 	$L__BB0_85;
	ld.shared.u32 	%r147, [_ZZ16brandes_paralleliPiS_S_S_PfS_S_S_S_S0_iE5depth];
	add.s32 	%r148, %r147, -1;
	st.shared.u32 	[_ZZ16brandes_paralleliPiS_S_S_PfS_S_S_S_S0_iE5depth], %r148;
$L__BB0_85:
	bar.sync 	0;
	ld.shared.u32 	%r161, [_ZZ16brandes_paralleliPiS_S_S_PfS_S_S_S_S0_iE5depth];
	setp.gt.s32 	%p50, %r161, 0;
	@%p50 bra 	$L__BB0_40;
$L__BB0_86:
	ld.param.u32 	%r153, [_Z16brandes_paralleliPiS_S_S_PfS_S_S_S_S0_i_param_11];
	setp.ge.s32 	%p51, %r1, %r153;
	bar.sync 	0;
	@%p51 bra 	$L__BB0_91;
	ld.shared.u32 	%r61, [_ZZ16brandes_paralleliPiS_S_S_PfS_S_S_S_S0_iE1s];
	ld.shared.u32 	%r62, [_ZZ16brandes_paralleliPiS_S_S_PfS_S_S_S_S0_iE5bsize];
	mov.u32 	%r168, %r1;
$L__BB0_88:
	setp.eq.s32 	%p52, %r1, %r61;
	@%p52 bra 	$L__BB0_90;
	mul.wide.s32 	%rd187, %r168, 4;
	add.s64 	%rd188, %rd7, %rd187;
	ld.global.f32 	%f105, [%rd188];
	add.s64 	%rd189, %rd6, %rd187;
	ld.global.f32 	%f106, [%rd189];
	add.f32 	%f107, %f105, %f106;
	st.global.f32 	[%rd189], %f107;
$L__BB0_90:
	ld.param.u32 	%r154, [_Z16brandes_paralleliPiS_S_S_PfS_S_S_S_S0_i_param_11];
	add.s32 	%r168, %r62, %r168;
	setp.lt.s32 	%p53, %r168, %r154;
	@%p53 bra 	$L__BB0_88;
$L__BB0_91:
	ret;

}


// ===== COMPILED SASS (sm_100) =====

	.target	sm_100

	.elftype	@"ET_EXEC"


//--------------------- .note.nv.tkinfo           --------------------------
	.section	.note.nv.tkinfo,"",@"SHT_NOTE"
	.sectionflags	@"SHF_NOTE_NV_TKINFO"
	.tkinfo
        /*0018*/ 	.word	0x00000002
        /*0030*/ 	.string	""
        /*0030*/ 	.string	"ptxas"
        /*0030*/ 	.string	"Cuda compilation tools, release 13.0, V13.0.88"
        /*0030*/ 	.string	"Build cuda_13.0.r13.0/compiler.36424714_0"
        /*0030*/ 	.string	"-arch sm_100 -m 64 "



//--------------------- .note.nv.cuinfo           --------------------------
	.section	.note.nv.cuinfo,"",@"SHT_NOTE"
	.sectionflags	@"SHF_NOTE_NV_CUINFO"
        /*0018*/ 	.short	0x0002
        /*001a*/ 	.short	0x0064
        /*001c*/ 	.short	0x0082
	.zero		2


//--------------------- .nv.info                  --------------------------
	.section	.nv.info,"",@"SHT_CUDA_INFO"
	.align	4


	//----- nvinfo : EIATTR_REGCOUNT
	.align		4
        /*0000*/ 	.byte	0x04, 0x2f
        /*0002*/ 	.short	(.L_1 - .L_0)
	.align		4
.L_0:
        /*0004*/ 	.word	index@(_Z16brandes_paralleliPiS_S_S_PfS_S_S_S_S0_i)
        /*0008*/ 	.word	0x00000020


	//----- nvinfo : EIATTR_FRAME_SIZE
	.align		4
.L_1:
        /*000c*/ 	.byte	0x04, 0x11
        /*000e*/ 	.short	(.L_3 - .L_2)
	.align		4
.L_2:
        /*0010*/ 	.word	index@($__internal_0_$__cuda_sm3x_div_rn_noftz_f32_slowpath)
        /*0014*/ 	.word	0x00000000


	//----- nvinfo : EIATTR_FRAME_SIZE
	.align		4
.L_3:
        /*0018*/ 	.byte	0x04, 0x11
        /*001a*/ 	.short	(.L_5 - .L_4)
	.align		4
.L_4:
        /*001c*/ 	.word	index@(_Z16brandes_paralleliPiS_S_S_PfS_S_S_S_S0_i)
        /*0020*/ 	.word	0x00000000


	//----- nvinfo : EIATTR_MIN_STACK_SIZE
	.align		4
.L_5:
        /*0024*/ 	.byte	0x04, 0x12
        /*0026*/ 	.short	(.L_7 - .L_6)
	.align		4
.L_6:
        /*0028*/ 	.word	index@(_Z16brandes_paralleliPiS_S_S_PfS_S_S_S_S0_i)
        /*002c*/ 	.word	0x00000000
.L_7:


//--------------------- .nv.compat                --------------------------
	.section	.nv.compat,"",@"SHT_CUDA_COMPAT_INFO"
	.align	4
        /*0000*/ 	.byte	0x02, 0x09, 0x00, 0x00, 0x02, 0x02, 0x01, 0x00, 0x02, 0x05, 0x05, 0x00, 0x03, 0x07, 0x01, 0x01
        /*0010*/ 	.byte	0x02, 0x03, 0x00, 0x00, 0x02, 0x06, 0x01, 0x00, 0x04, 0x0b, 0x08, 0x00, 0x01, 0x00, 0x00, 0x00
        /*0020*/ 	.byte	0x00, 0x00, 0x00, 0x00


//--------------------- .nv.info._Z16brandes_paralleliPiS_S_S_PfS_S_S_S_S0_i --------------------------
	.section	.nv.info._Z16brandes_paralleliPiS_S_S_PfS_S_S_S_S0_i,"",@"SHT_CUDA_INFO"
	.sectionflags	@""
	.align	4


	//----- nvinfo : EIATTR_CUDA_API_VERSION
	.align		4
        /*0000*/ 	.byte	0x04, 0x37
        /*0002*/ 	.short	(.L_9 - .L_8)
.L_8:
        /*0004*/ 	.word	0x00000082


	//----- nvinfo : EIATTR_KPARAM_INFO
	.align		4
.L_9:
        /*0008*/ 	.byte	0x04, 0x17
        /*000a*/ 	.short	(.L_11 - .L_10)
.L_10:
        /*000c*/ 	.word	0x00000000
        /*0010*/ 	.short	0x000b
        /*0012*/ 	.short	0x0058
        /*0014*/ 	.byte	0x00, 0xf0, 0x11, 0x00


	//----- nvinfo : EIATTR_KPARAM_INFO
	.align		4
.L_11:
        /*0018*/ 	.byte	0x04, 0x17
        /*001a*/ 	.short	(.L_13 - .L_12)
.L_12:
        /*001c*/ 	.word	0x00000000
        /*0020*/ 	.short	0x000a
        /*0022*/ 	.short	0x0050
        /*0024*/ 	.byte	0x00, 0xf5, 0x21, 0x00


	//----- nvinfo : EIATTR_KPARAM_INFO
	.align		4
.L_13:
        /*0028*/ 	.byte	0x04, 0x17
        /*002a*/ 	.short	(.L_15 - .L_14)
.L_14:
        /*002c*/ 	.word	0x00000000
        /*0030*/ 	.short	0x0009
        /*0032*/ 	.short	0x0048
        /*0034*/ 	.byte	0x00, 0xf5, 0x21, 0x00


	//----- nvinfo : EIATTR_KPARAM_INFO
	.align		4
.L_15:
        /*0038*/ 	.byte	0x04, 0x17
        /*003a*/ 	.short	(.L_17 - .L_16)
.L_16:
        /*003c*/ 	.word	0x00000000
        /*0040*/ 	.short	0x0008
        /*0042*/ 	.short	0x0040
        /*0044*/ 	.byte	0x00, 0xf5, 0x21, 0x00


	//----- nvinfo : EIATTR_KPARAM_INFO
	.align		4
.L_17:
        /*0048*/ 	.byte	0x04, 0x17
        /*004a*/ 	.short	(.L_19 - .L_18)
.L_18:
        /*004c*/ 	.word	0x00000000
        /*0050*/ 	.short	0x0007
        /*0052*/ 	.short	0x0038
        /*0054*/ 	.byte	0x00, 0xf5, 0x21, 0x00


	//----- nvinfo : EIATTR_KPARAM_INFO
	.align		4
.L_19:
        /*0058*/ 	.byte	0x04, 0x17
        /*005a*/ 	.short	(.L_21 - .L_20)
.L_20:
        /*005c*/ 	.word	0x00000000
        /*0060*/ 	.short	0x0006
        /*0062*/ 	.short	0x0030
        /*0064*/ 	.byte	0x00, 0xf5, 0x21, 0x00


	//----- nvinfo : EIATTR_KPARAM_INFO
	.align		4
.L_21:
        /*0068*/ 	.byte	0x04, 0x17
        /*006a*/ 	.short	(.L_23 - .L_22)
.L_22:
        /*006c*/ 	.word	0x00000000
        /*0070*/ 	.short	0x0005
        /*0072*/ 	.short	0x0028
        /*0074*/ 	.byte	0x00, 0xf5, 0x21, 0x00


	//----- nvinfo : EIATTR_KPARAM_INFO
	.align		4
.L_23:
        /*0078*/ 	.byte	0x04, 0x17
        /*007a*/ 	.short	(.L_25 - .L_24)
.L_24:
        /*007c*/ 	.word	0x00000000
        /*0080*/ 	.short	0x0004
        /*0082*/ 	.short	0x0020
        /*0084*/ 	.byte	0x00, 0xf5, 0x21, 0x00


	//----- nvinfo : EIATTR_KPARAM_INFO
	.align		4
.L_25:
        /*0088*/ 	.byte	0x04, 0x17
        /*008a*/ 	.short	(.L_27 - .L_26)
.L_26:
        /*008c*/ 	.word	0x00000000
        /*0090*/ 	.short	0x0003
        /*0092*/ 	.short	0x0018
        /*0094*/ 	.byte	0x00, 0xf5, 0x21, 0x00


	//----- nvinfo : EIATTR_KPARAM_INFO
	.align		4
.L_27:
        /*0098*/ 	.byte	0x04, 0x17
        /*009a*/ 	.short	(.L_29 - .L_28)
.L_28:
        /*009c*/ 	.word	0x00000000
        /*00a0*/ 	.short	0x0002
        /*00a2*/ 	.short	0x0010
        /*00a4*/ 	.byte	0x00, 0xf5, 0x21, 0x00


	//----- nvinfo : EIATTR_KPARAM_INFO
	.align		4
.L_29:
        /*00a8*/ 	.byte	0x04, 0x17
        /*00aa*/ 	.short	(.L_31 - .L_30)
.L_30:
        /*00ac*/ 	.word	0x00000000
        /*00b0*/ 	.short	0x0001
        /*00b2*/ 	.short	0x0008
        /*00b4*/ 	.byte	0x00, 0xf5, 0x21, 0x00


	//----- nvinfo : EIATTR_KPARAM_INFO
	.align		4
.L_31:
        /*00b8*/ 	.byte	0x04, 0x17
        /*00ba*/ 	.short	(.L_33 - .L_32)
.L_32:
        /*00bc*/ 	.word	0x00000000
        /*00c0*/ 	.short	0x0000
        /*00c2*/ 	.short	0x0000
        /*00c4*/ 	.byte	0x00, 0xf0, 0x11, 0x00


	//----- nvinfo : EIATTR_SPARSE_MMA_MASK
	.align		4
.L_33:
        /*00c8*/ 	.byte	0x03, 0x50
        /*00ca*/ 	.short	0x0000


	//----- nvinfo : EIATTR_MAXREG_COUNT
	.align		4
        /*00cc*/ 	.byte	0x03, 0x1b
        /*00ce*/ 	.short	0x00ff


	//----- nvinfo : EIATTR_NUM_BARRIERS
	.align		4
        /*00d0*/ 	.byte	0x02, 0x4c
        /*00d2*/ 	.byte	0x01
	.zero		1


	//----- nvinfo : EIATTR_MERCURY_ISA_VERSION
	.align		4
        /*00d4*/ 	.byte	0x03, 0x5f
        /*00d6*/ 	.short	0x0101


	//----- nvinfo : EIATTR_INT_WARP_WIDE_INSTR_OFFSETS
	.align		4
        /*00d8*/ 	.byte	0x04, 0x31
        /*00da*/ 	.short	(.L_35 - .L_34)


	//   ....[0]....
.L_34:
        /*00dc*/ 	.word	0x00000880


	//   ....[1]....
        /*00e0*/ 	.word	0x00000930


	//----- nvinfo : EIATTR_VRC_CTA_INIT_COUNT
	.align		4
.L_35:
        /*00e4*/ 	.byte	0x02, 0x4a
	.zero		1
	.zero		1


	//----- nvinfo : EIATTR_EXIT_INSTR_OFFSETS
	.align		4
        /*00e8*/ 	.byte	0x04, 0x1c
        /*00ea*/ 	.short	(.L_37 - .L_36)


	//   ....[0]....
.L_36:
        /*00ec*/ 	.word	0x00003160


	//   ....[1]....
        /*00f0*/ 	.word	0x00003290


	//----- nvinfo : EIATTR_CRS_STACK_SIZE
	.align		4
.L_37:
        /*00f4*/ 	.byte	0x04, 0x1e
        /*00f6*/ 	.short	(.L_39 - .L_38)
.L_38:
        /*00f8*/ 	.word	0x00000000


	//----- nvinfo : EIATTR_CBANK_PARAM_SIZE
	.align		4
.L_39:
        /*00fc*/ 	.byte	0x03, 0x19
        /*00fe*/ 	.short	0x005c


	//----- nvinfo : EIATTR_PARAM_CBANK
	.align		4
        /*0100*/ 	.byte	0x04, 0x0a
        /*0102*/ 	.short	(.L_41 - .L_40)
	.align		4
.L_40:
        /*0104*/ 	.word	index@(.nv.constant0._Z16brandes_paralleliPiS_S_S_PfS_S_S_S_S0_i)
        /*0108*/ 	.short	0x0380
        /*010a*/ 	.short	0x005c


	//----- nvinfo : EIATTR_SW_WAR
	.align		4
.L_41:
        /*010c*/ 	.byte	0x04, 0x36
        /*010e*/ 	.short	(.L_43 - .L_42)
.L_42:
        /*0110*/ 	.word	0x00000008
.L_43:


//--------------------- .nv.callgraph             --------------------------
	.section	.nv.callgraph,"",@"SHT_CUDA_CALLGRAPH"
	.align	4
	.sectionentsize	8
	.align		4
        /*0000*/ 	.word	0x00000000
	.align		4
        /*0004*/ 	.word	0xffffffff
	.align		4
        /*0008*/ 	.word	0x00000000
	.align		4
        /*000c*/ 	.word	0xfffffffe
	.align		4
        /*0010*/ 	.word	0x00000000
	.align		4
        /*0014*/ 	.word	0xfffffffd
	.align		4
        /*0018*/ 	.word	0x00000000
	.align		4
        /*001c*/ 	.word	0xfffffffc


//--------------------- .text._Z16brandes_paralleliPiS_S_S_PfS_S_S_S_S0_i --------------------------
	.section	.text._Z16brandes_paralleliPiS_S_S_PfS_S_S_S_S0_i,"ax",@progbits
	.align	128
        .global         _Z16brandes_paralleliPiS_S_S_PfS_S_S_S_S0_i
        .type           _Z16brandes_paralleliPiS_S_S_PfS_S_S_S_S0_i,@function
        .size           _Z16brandes_paralleliPiS_S_S_PfS_S_S_S_S0_i,(.L_x_114 - _Z16brandes_paralleliPiS_S_S_PfS_S_S_S_S0_i)
        .other          _Z16brandes_paralleliPiS_S_S_PfS_S_S_S_S0_i,@"STO_CUDA_ENTRY STV_DEFAULT"
_Z16brandes_paralleliPiS_S_S_PfS_S_S_S_S0_i:
.text._Z16brandes_paralleliPiS_S_S_PfS_S_S_S_S0_i:
[----:B------:R-:W-:Y:S01]  /*0000*/  LDC R1, c[0x0][0x37c] ;  /* 0x0000df00ff017b82 */ /* 0x000fe20000000800 */
[----:B------:R-:W0:Y:S01]  /*0010*/  S2R R3, SR_TID.X ;  /* 0x0000000000037919 */ /* 0x000e220000002100 */
[----:B------:R-:W1:Y:S01]  /*0020*/  LDCU UR4, c[0x0][0x3d8] ;  /* 0x00007b00ff0477ac */ /* 0x000e620008000800 */
[----:B------:R-:W-:Y:S01]  /*0030*/  BSSY.RECONVERGENT B0, `(.L_x_0) ;  /* 0x0000044000007945 */ /* 0x000fe20003800200 */
[----:B------:R-:W2:Y:S01]  /*0040*/  LDCU.64 UR10, c[0x0][0x358] ;  /* 0x00006b00ff0a77ac */ /* 0x000ea20008000a00 */
[----:B------:R-:W3:Y:S01]  /*0050*/  LDCU UR6, c[0x0][0x3d8] ;  /* 0x00007b00ff0677ac */ /* 0x000ee20008000800 */
[----:B0-----:R-:W-:-:S13]  /*0060*/  ISETP.NE.AND P0, PT, R3, RZ, PT ;  /* 0x000000ff0300720c */ /* 0x001fda0003f05270 */
[----:B------:R-:W0:Y:S01]  /*0070*/  @!P0 S2R R5, SR_CgaCtaId ;  /* 0x0000000000058919 */ /* 0x000e220000008800 */
[----:B------:R-:W4:Y:S01]  /*0080*/  @!P0 LDC R6, c[0x0][0x380] ;  /* 0x0000e000ff068b82 */ /* 0x000f220000000800 */
[----:B------:R-:W-:-:S07]  /*0090*/  @!P0 MOV R0, 0x400 ;  /* 0x0000040000008802 */ /* 0x000fce0000000f00 */
[----:B------:R-:W4:Y:S01]  /*00a0*/  @!P0 LDC R7, c[0x0][0x360] ;  /* 0x0000d800ff078b82 */ /* 0x000f220000000800 */
[----:B0-----:R-:W-:-:S05]  /*00b0*/  @!P0 LEA R0, R5, R0, 0x18 ;  /* 0x0000000005008211 */ /* 0x001fca00078ec0ff */
[----:B----4-:R0:W-:Y:S02]  /*00c0*/  @!P0 STS.64 [R0], R6 ;  /* 0x0000000600008388 */ /* 0x0101e40000000a00 */
[----:B------:R-:W-:Y:S01]  /*00d0*/  BAR.SYNC.DEFER_BLOCKING 0x0 ;  /* 0x0000000000007b1d */ /* 0x000fe20000010000 */
[----:B-1----:R-:W-:-:S13]  /*00e0*/  ISETP.GE.AND P0, PT, R3, UR4, PT ;  /* 0x0000000403007c0c */ /* 0x002fda000bf06270 */
[----:B0-23--:R-:W-:Y:S05]  /*00f0*/  @P0 BRA `(.L_x_1) ;  /* 0x0000000000dc0947 */ /* 0x00dfea0003800000 */
[----:B------:R-:W0:Y:S01]  /*0100*/  S2UR UR5, SR_CgaCtaId ;  /* 0x00000000000579c3 */ /* 0x000e220000008800 */
[----:B------:R-:W-:Y:S02]  /*0110*/  UMOV UR4, 0x400 ;  /* 0x0000040000047882 */ /* 0x000fe40000000000 */
[----:B0-----:R-:W-:-:S09]  /*0120*/  ULEA UR4, UR5, UR4, 0x18 ;  /* 0x0000000405047291 */ /* 0x001fd2000f8ec0ff */
[----:B------:R-:W0:Y:S02]  /*0130*/  LDS.64 R4, [UR4] ;  /* 0x00000004ff047984 */ /* 0x000e240008000a00 */
[----:B0-----:R-:W-:-:S13]  /*0140*/  ISETP.NE.AND P0, PT, R4, RZ, PT ;  /* 0x000000ff0400720c */ /* 0x001fda0003f05270 */
[----:B------:R-:W-:Y:S05]  /*0150*/  @P0 BRA `(.L_x_2) ;  /* 0x0000000000680947 */ /* 0x000fea0003800000 */
[----:B------:R-:W0:Y:S01]  /*0160*/  LDC.64 R6, c[0x0][0x3a8] ;  /* 0x0000ea00ff067b82 */ /* 0x000e220000000a00 */
[----:B------:R-:W-:Y:S01]  /*0170*/  BSSY.RECONVERGENT B1, `(.L_x_3) ;  /* 0x0000017000017945 */ /* 0x000fe20003800200 */
[----:B------:R-:W-:-:S06]  /*0180*/  MOV R23, R3 ;  /* 0x0000000300177202 */ /* 0x000fcc0000000f00 */
[----:B------:R-:W1:Y:S02]  /*0190*/  LDC.64 R8, c[0x0][0x3d0] ;  /* 0x0000f400ff087b82 */ /* 0x000e640000000a00 */
.L_x_4:
[C---:B------:R-:W-:Y:S01]  /*01a0*/  ISETP.NE.AND P0, PT, R23.reuse, RZ, PT ;  /* 0x000000ff1700720c */ /* 0x040fe20003f05270 */
[----:B-1----:R-:W-:-:S04]  /*01b0*/  IMAD.WIDE R14, R23, 0x4, R8 ;  /* 0x00000004170e7825 */ /* 0x002fc800078e0208 */
[----:B0-----:R-:W-:Y:S01]  /*01c0*/  IMAD.WIDE R20, R23, 0x4, R6 ;  /* 0x0000000417147825 */ /* 0x001fe200078e0206 */
[----:B------:R2:W-:Y:S07]  /*01d0*/  STG.E desc[UR10][R14.64], RZ ;  /* 0x000000ff0e007986 */ /* 0x0005ee000c10190a */
[----:B------:R-:W0:Y:S01]  /*01e0*/  @P0 LDC.64 R16, c[0x0][0x398] ;  /* 0x0000e600ff100b82 */ /* 0x000e220000000a00 */
[----:B------:R-:W-:Y:S01]  /*01f0*/  @P0 IMAD.MOV.U32 R25, RZ, RZ, -0x1 ;  /* 0xffffffffff190424 */ /* 0x000fe200078e00ff */
[----:B------:R-:W-:-:S06]  /*0200*/  @!P0 MOV R27, 0x1 ;  /* 0x00000001001b8802 */ /* 0x000fcc0000000f00 */
[----:B------:R-:W1:Y:S08]  /*0210*/  @P0 LDC.64 R18, c[0x0][0x3a0] ;  /* 0x0000e800ff120b82 */ /* 0x000e700000000a00 */
[----:B------:R-:W3:Y:S08]  /*0220*/  @!P0 LDC.64 R12, c[0x0][0x398] ;  /* 0x0000e600ff0c8b82 */ /* 0x000ef00000000a00 */
[----:B------:R-:W4:Y:S01]  /*0230*/  @!P0 LDC.64 R10, c[0x0][0x3a0] ;  /* 0x0000e800ff0a8b82 */ /* 0x000f220000000a00 */
[----:B0-----:R-:W-:-:S05]  /*0240*/  @P0 IMAD.WIDE R16, R23, 0x4, R16 ;  /* 0x0000000417100825 */ /* 0x001fca00078e0210 */
[----:B------:R2:W-:Y:S01]  /*0250*/  @P0 STG.E desc[UR10][R16.64], R25 ;  /* 0x0000001910000986 */ /* 0x0005e2000c10190a */
[----:B-1----:R-:W-:-:S04]  /*0260*/  @P0 IMAD.WIDE R18, R23, 0x4, R18 ;  /* 0x0000000417120825 */ /* 0x002fc800078e0212 */
[----:B------:R-:W-:Y:S01]  /*0270*/  IMAD.IADD R23, R23, 0x1, R5 ;  /* 0x0000000117177824 */ /* 0x000fe200078e0205 */
[----:B------:R2:W-:Y:S04]  /*0280*/  @P0 STG.E desc[UR10][R18.64], RZ ;  /* 0x000000ff12000986 */ /* 0x0005e8000c10190a */
[----:B---3--:R2:W-:Y:S04]  /*0290*/  @!P0 STG.E desc[UR10][R12.64], RZ ;  /* 0x000000ff0c008986 */ /* 0x0085e8000c10190a */
[----:B----4-:R2:W-:Y:S01]  /*02a0*/  @!P0 STG.E desc[UR10][R10.64], R27 ;  /* 0x0000001b0a008986 */ /* 0x0105e2000c10190a */
[----:B------:R-:W-:-:S03]  /*02b0*/  ISETP.GE.AND P0, PT, R23, UR6, PT ;  /* 0x0000000617007c0c */ /* 0x000fc6000bf06270 */
[----:B------:R2:W-:Y:S10]  /*02c0*/  STG.E desc[UR10][R20.64], RZ ;  /* 0x000000ff14007986 */ /* 0x0005f4000c10190a */
[----:B--2---:R-:W-:Y:S05]  /*02d0*/  @!P0 BRA `(.L_x_4) ;  /* 0xfffffffc00b08947 */ /* 0x004fea000383ffff */
[----:B------:R-:W-:Y:S05]  /*02e0*/  BSYNC.RECONVERGENT B1 ;  /* 0x0000000000017941 */ /* 0x000fea0003800200 */
.L_x_3:
[----:B------:R-:W-:Y:S05]  /*02f0*/  BRA `(.L_x_1) ;  /* 0x00000000005c7947 */ /* 0x000fea0003800000 */
.L_x_2:
[----:B------:R-:W0:Y:S01]  /*0300*/  LDC.64 R8, c[0x0][0x398] ;  /* 0x0000e600ff087b82 */ /* 0x000e220000000a00 */
[----:B------:R-:W-:-:S07]  /*0310*/  MOV R19, R3 ;  /* 0x0000000300137202 */ /* 0x000fce0000000f00 */
[----:B------:R-:W1:Y:S08]  /*0320*/  LDC.64 R10, c[0x0][0x3a0] ;  /* 0x0000e800ff0a7b82 */ /* 0x000e700000000a00 */
[----:B------:R-:W2:Y:S08]  /*0330*/  LDC R0, c[0x0][0x3d8] ;  /* 0x0000f600ff007b82 */ /* 0x000eb00000000800 */
[----:B------:R-:W3:Y:S01]  /*0340*/  LDC.64 R6, c[0x0][0x3a8] ;  /* 0x0000ea00ff067b82 */ /* 0x000ee20000000a00 */
[----:B0-----:R-:W-:-:S04]  /*0350*/  IMAD.WIDE R8, R4, 0x4, R8 ;  /* 0x0000000404087825 */ /* 0x001fc800078e0208 */
[----:B-1----:R-:W-:-:S07]  /*0360*/  IMAD.WIDE R10, R4, 0x4, R10 ;  /* 0x00000004040a7825 */ /* 0x002fce00078e020a */
.L_x_5:
[C---:B------:R-:W-:Y:S01]  /*0370*/  ISETP.NE.AND P0, PT, R19.reuse, R4, PT ;  /* 0x000000041300720c */ /* 0x040fe20003f05270 */
[----:B---3--:R-:W-:-:S12]  /*0380*/  IMAD.WIDE R16, R19, 0x4, R6 ;  /* 0x0000000413107825 */ /* 0x008fd800078e0206 */
[----:B------:R-:W0:Y:S01]  /*0390*/  @P0 LDC.64 R12, c[0x0][0x398] ;  /* 0x0000e600ff0c0b82 */ /* 0x000e220000000a00 */
[----:B------:R-:W-:Y:S01]  /*03a0*/  @!P0 IMAD.MOV.U32 R21, RZ, RZ, 0x1 ;  /* 0x00000001ff158424 */ /* 0x000fe200078e00ff */
[----:B------:R-:W-:Y:S01]  /*03b0*/  @P0 MOV R23, 0xffffffff ;  /* 0xffffffff00170802 */ /* 0x000fe20000000f00 */
[----:B------:R1:W-:Y:S04]  /*03c0*/  @!P0 STG.E desc[UR10][R8.64], RZ ;  /* 0x000000ff08008986 */ /* 0x0003e8000c10190a */
[----:B------:R1:W-:Y:S01]  /*03d0*/  @!P0 STG.E desc[UR10][R10.64], R21 ;  /* 0x000000150a008986 */ /* 0x0003e2000c10190a */
[----:B------:R-:W3:Y:S01]  /*03e0*/  @P0 LDC.64 R14, c[0x0][0x3a0] ;  /* 0x0000e800ff0e0b82 */ /* 0x000ee20000000a00 */
[----:B0-----:R-:W-:-:S05]  /*03f0*/  @P0 IMAD.WIDE R12, R19, 0x4, R12 ;  /* 0x00000004130c0825 */ /* 0x001fca00078e020c */
[----:B------:R1:W-:Y:S01]  /*0400*/  @P0 STG.E desc[UR10][R12.64], R23 ;  /* 0x000000170c000986 */ /* 0x0003e2000c10190a */
[----:B---3--:R-:W-:-:S04]  /*0410*/  @P0 IMAD.WIDE R14, R19, 0x4, R14 ;  /* 0x00000004130e0825 */ /* 0x008fc800078e020e */
[----:B------:R-:W-:Y:S01]  /*0420*/  IMAD.IADD R19, R19, 0x1, R5 ;  /* 0x0000000113137824 */ /* 0x000fe200078e0205 */
[----:B------:R1:W-:Y:S04]  /*0430*/  @P0 STG.E desc[UR10][R14.64], RZ ;  /* 0x000000ff0e000986 */ /* 0x0003e8000c10190a */
[----:B------:R1:W-:Y:S01]  /*0440*/  STG.E desc[UR10][R16.64], RZ ;  /* 0x000000ff10007986 */ /* 0x0003e2000c10190a */
[----:B--2---:R-:W-:-:S13]  /*0450*/  ISETP.GE.AND P0, PT, R19, R0, PT ;  /* 0x000000001300720c */ /* 0x004fda0003f06270 */
[----:B-1----:R-:W-:Y:S05]  /*0460*/  @!P0 BRA `(.L_x_5) ;  /* 0xfffffffc00c08947 */ /* 0x002fea000383ffff */
.L_x_1:
[----:B------:R-:W-:Y:S05]  /*0470*/  BSYNC.RECONVERGENT B0 ;  /* 0x0000000000007941 */ /* 0x000fea0003800200 */
.L_x_0:
[----:B------:R-:W-:Y:S01]  /*0480*/  ISETP.NE.AND P0, PT, R3, RZ, PT ;  /* 0x000000ff0300720c */ /* 0x000fe20003f05270 */
[----:B------:R-:W-:-:S12]  /*0490*/  BSSY.RECONVERGENT B0, `(.L_x_6) ;  /* 0x0000014000007945 */ /* 0x000fd80003800200 */
[----:B------:R-:W-:Y:S05]  /*04a0*/  @P0 BRA `(.L_x_7) ;  /* 0x0000000000480947 */ /* 0x000fea0003800000 */
[----:B------:R-:W0:Y:S01]  /*04b0*/  S2UR UR5, SR_CgaCtaId ;  /* 0x00000000000579c3 */ /* 0x000e220000008800 */
[----:B------:R-:W-:Y:S01]  /*04c0*/  UMOV UR4, 0x400 ;  /* 0x0000040000047882 */ /* 0x000fe20000000000 */
[----:B------:R-:W-:Y:S02]  /*04d0*/  HFMA2 R12, -RZ, RZ, 0, 5.9604644775390625e-08 ;  /* 0x00000001ff0c7431 */ /* 0x000fe400000001ff */
[----:B------:R-:W-:Y:S01]  /*04e0*/  IMAD.MOV.U32 R15, RZ, RZ, 0x2 ;  /* 0x00000002ff0f7424 */ /* 0x000fe200078e00ff */
[----:B------:R-:W-:Y:S01]  /*04f0*/  MOV R14, 0x1 ;  /* 0x00000001000e7802 */ /* 0x000fe20000000f00 */
[----:B------:R-:W-:Y:S02]  /*0500*/  IMAD.MOV.U32 R13, RZ, RZ, RZ ;  /* 0x000000ffff0d7224 */ /* 0x000fe400078e00ff */
[----:B------:R-:W1:Y:S08]  /*0510*/  LDC.64 R4, c[0x0][0x3b0] ;  /* 0x0000ec00ff047b82 */ /* 0x000e700000000a00 */
[----:B------:R-:W2:Y:S01]  /*0520*/  LDC.64 R6, c[0x0][0x3c0] ;  /* 0x0000f000ff067b82 */ /* 0x000ea20000000a00 */
[----:B0-----:R-:W-:-:S07]  /*0530*/  ULEA UR4, UR5, UR4, 0x18 ;  /* 0x0000000405047291 */ /* 0x001fce000f8ec0ff */
[----:B------:R-:W0:Y:S02]  /*0540*/  LDC.64 R8, c[0x0][0x3c8] ;  /* 0x0000f200ff087b82 */ /* 0x000e240000000a00 */
[----:B------:R-:W1:Y:S04]  /*0550*/  LDS R11, [UR4] ;  /* 0x00000004ff0b7984 */ /* 0x000e680008000800 */
[----:B------:R3:W-:Y:S04]  /*0560*/  STS.64 [UR4+0x10], R14 ;  /* 0x0000100eff007988 */ /* 0x0007e80008000a04 */
[----:B------:R3:W-:Y:S04]  /*0570*/  STS.64 [UR4+0x8], R12 ;  /* 0x0000080cff007988 */ /* 0x0007e80008000a04 */
[----:B------:R-:W-:Y:S04]  /*0580*/  STS [UR4+0x18], RZ ;  /* 0x000018ffff007988 */ /* 0x000fe80008000804 */
[----:B-1----:R3:W-:Y:S04]  /*0590*/  STG.E desc[UR10][R4.64], R11 ;  /* 0x0000000b04007986 */ /* 0x0027e8000c10190a */
[----:B--2---:R3:W-:Y:S04]  /*05a0*/  STG.E desc[UR10][R6.64], R11 ;  /* 0x0000000b06007986 */ /* 0x0047e8000c10190a */
[----:B0-----:R3:W-:Y:S04]  /*05b0*/  STG.E desc[UR10][R8.64+0x4], R12 ;  /* 0x0000040c08007986 */ /* 0x0017e8000c10190a */
[----:B------:R3:W-:Y:S02]  /*05c0*/  STG.E desc[UR10][R8.64], RZ ;  /* 0x000000ff08007986 */ /* 0x0007e4000c10190a */
.L_x_7:
[----:B------:R-:W-:Y:S05]  /*05d0*/  BSYNC.RECONVERGENT B0 ;  /* 0x0000000000007941 */ /* 0x000fea0003800200 */
.L_x_6:
[----:B------:R-:W-:Y:S06]  /*05e0*/  BAR.SYNC.DEFER_BLOCKING 0x0 ;  /* 0x0000000000007b1d */ /* 0x000fec0000010000 */
[----:B------:R-:W0:Y:S02]  /*05f0*/  LDCU UR8, c[0x0][0x360] ;  /* 0x00006c00ff0877ac */ /* 0x000e240008000800 */
.L_x_26:
[----:B-1----:R-:W1:Y:S01]  /*0600*/  S2UR UR5, SR_CgaCtaId ;  /* 0x00000000000579c3 */ /* 0x002e620000008800 */
[----:B------:R-:W-:Y:S02]  /*0610*/  UMOV UR4, 0x400 ;  /* 0x0000040000047882 */ /* 0x000fe40000000000 */
[----:B-1----:R-:W-:-:S09]  /*0620*/  ULEA UR4, UR5, UR4, 0x18 ;  /* 0x0000000405047291 */ /* 0x002fd2000f8ec0ff */
[----:B------:R-:W1:Y:S02]  /*0630*/  LDS R0, [UR4+0x8] ;  /* 0x00000804ff007984 */ /* 0x000e640008000800 */
[----:B-1----:R-:W-:-:S13]  /*0640*/  ISETP.GE.AND P0, PT, R3, R0, PT ;  /* 0x000000000300720c */ /* 0x002fda0003f06270 */
[----:B0-2-4-:R-:W-:Y:S05]  /*0650*/  @P0 BRA `(.L_x_8) ;  /* 0x0000000400080947 */ /* 0x015fea0003800000 */
[----:B------:R-:W-:-:S07]  /*0660*/  MOV R21, R3 ;  /* 0x0000000300157202 */ /* 0x000fce0000000f00 */
.L_x_16:
[----:B-123--:R-:W1:Y:S08]  /*0670*/  LDC.64 R6, c[0x0][0x3b0] ;  /* 0x0000ec00ff067b82 */ /* 0x00ee700000000a00 */
[----:B------:R-:W2:Y:S01]  /*0680*/  LDC.64 R4, c[0x0][0x388] ;  /* 0x0000e200ff047b82 */ /* 0x000ea20000000a00 */
[----:B-1----:R-:W-:-:S05]  /*0690*/  IMAD.WIDE.U32 R6, R21, 0x4, R6 ;  /* 0x0000000415067825 */ /* 0x002fca00078e0006 */
[----:B0-----:R-:W2:Y:S02]  /*06a0*/  LDG.E R19, desc[UR10][R6.64] ;  /* 0x0000000a06137981 */ /* 0x001ea4000c1e1900 */
[----:B--2---:R-:W-:-:S05]  /*06b0*/  IMAD.WIDE R4, R19, 0x4, R4 ;  /* 0x0000000413047825 */ /* 0x004fca00078e0204 */
[----:B------:R-:W2:Y:S04]  /*06c0*/  LDG.E R23, desc[UR10][R4.64] ;  /* 0x0000000a04177981 */ /* 0x000ea8000c1e1900 */
[----:B------:R-:W2:Y:S01]  /*06d0*/  LDG.E R2, desc[UR10][R4.64+0x4] ;  /* 0x0000040a04027981 */ /* 0x000ea2000c1e1900 */
[----:B0-----:R-:W-:Y:S01]  /*06e0*/  VIADD R21, R21, UR8 ;  /* 0x0000000815157c36 */ /* 0x001fe20008000000 */
[----:B------:R-:W-:Y:S04]  /*06f0*/  BSSY B0, `(.L_x_9) ;  /* 0x0000037000007945 */ /* 0x000fe80003800000 */
[----:B------:R-:W-:-:S02]  /*0700*/  ISETP.GE.AND P0, PT, R21, R0, PT ;  /* 0x000000001500720c */ /* 0x000fc40003f06270 */
[----:B--2---:R-:W-:-:S13]  /*0710*/  ISETP.GE.AND P1, PT, R23, R2, PT ;  /* 0x000000021700720c */ /* 0x004fda0003f26270 */
[----:B------:R-:W-:Y:S05]  /*0720*/  @P1 BRA `(.L_x_10) ;  /* 0x0000000000cc1947 */ /* 0x000fea0003800000 */
[----:B------:R-:W0:Y:S08]  /*0730*/  LDC.64 R14, c[0x0][0x398] ;  /* 0x0000e600ff0e7b82 */ /* 0x000e300000000a00 */
[----:B------:R-:W1:Y:S08]  /*0740*/  LDC.64 R16, c[0x0][0x3a0] ;  /* 0x0000e800ff107b82 */ /* 0x000e700000000a00 */
[----:B------:R-:W2:Y:S08]  /*0750*/  LDC.64 R6, c[0x0][0x3a0] ;  /* 0x0000e800ff067b82 */ /* 0x000eb00000000a00 */
[----:B------:R-:W3:Y:S01]  /*0760*/  LDC.64 R8, c[0x0][0x390] ;  /* 0x0000e400ff087b82 */ /* 0x000ee20000000a00 */
[----:B0-----:R-:W-:-:S07]  /*0770*/  IMAD.WIDE R14, R19, 0x4, R14 ;  /* 0x00000004130e7825 */ /* 0x001fce00078e020e */
[----:B------:R-:W0:Y:S01]  /*0780*/  LDC.64 R10, c[0x0][0x398] ;  /* 0x0000e600ff0a7b82 */ /* 0x000e220000000a00 */
[----:B-1----:R-:W-:-:S07]  /*0790*/  IMAD.WIDE R16, R19, 0x4, R16 ;  /* 0x0000000413107825 */ /* 0x002fce00078e0210 */
[----:B------:R-:W1:Y:S02]  /*07a0*/  LDC.64 R12, c[0x0][0x3b8] ;  /* 0x0000ee00ff0c7b82 */ /* 0x000e640000000a00 */
.L_x_15:
[----:B---3--:R-:W-:Y:S01]  /*07b0*/  IMAD.WIDE R26, R23, 0x4, R8 ;  /* 0x00000004171a7825 */ /* 0x008fe200078e0208 */
[----:B0-----:R-:W3:Y:S05]  /*07c0*/  LDG.E R25, desc[UR10][R14.64] ;  /* 0x0000000a0e197981 */ /* 0x001eea000c1e1900 */
[----:B------:R-:W0:Y:S01]  /*07d0*/  LDG.E R27, desc[UR10][R26.64] ;  /* 0x0000000a1a1b7981 */ /* 0x000e22000c1e1900 */
[----:B------:R-:W-:Y:S01]  /*07e0*/  MOV R24, 0xffffffff ;  /* 0xffffffff00187802 */ /* 0x000fe20000000f00 */
[----:B------:R-:W-:Y:S05]  /*07f0*/  YIELD ;  /* 0x0000000000007946 */ /* 0x000fea0003800000 */
[----:B---3--:R-:W-:-:S02]  /*0800*/  VIADD R25, R25, 0x1 ;  /* 0x0000000119197836 */ /* 0x008fc40000000000 */
[----:B0-----:R-:W-:-:S05]  /*0810*/  IMAD.WIDE R18, R27, 0x4, R10 ;  /* 0x000000041b127825 */ /* 0x001fca00078e020a */
[----:B------:R-:W3:Y:S01]  /*0820*/  ATOMG.E.CAS.STRONG.GPU PT, R24, [R18], R24, R25 ;  /* 0x00000018121873a9 */ /* 0x000ee200001ee119 */
[----:B------:R-:W-:Y:S01]  /*0830*/  BSSY.RECONVERGENT B1, `(.L_x_11) ;  /* 0x0000014000017945 */ /* 0x000fe20003800200 */
[----:B---3--:R-:W-:-:S13]  /*0840*/  ISETP.GT.AND P1, PT, R24, -0x1, PT ;  /* 0xffffffff1800780c */ /* 0x008fda0003f24270 */
[----:B------:R-:W-:Y:S05]  /*0850*/  @P1 BRA `(.L_x_12) ;  /* 0x0000000000441947 */ /* 0x000fea0003800000 */
[----:B------:R-:W0:Y:S01]  /*0860*/  S2R R25, SR_LANEID ;  /* 0x0000000000197919 */ /* 0x000e220000000000 */
[----:B------:R-:W3:Y:S01]  /*0870*/  S2UR UR5, SR_CgaCtaId ;  /* 0x00000000000579c3 */ /* 0x000ee20000008800 */
[----:B------:R-:W-:Y:S01]  /*0880*/  VOTEU.ANY UR6, UPT, PT ;  /* 0x0000000000067886 */ /* 0x000fe200038e0100 */
[----:B------:R-:W-:Y:S01]  /*0890*/  UMOV UR4, 0x400 ;  /* 0x0000040000047882 */ /* 0x000fe20000000000 */
[----:B------:R-:W0:Y:S01]  /*08a0*/  FLO.U32 R20, UR6 ;  /* 0x0000000600147d00 */ /* 0x000e2200080e0000 */
[----:B------:R-:W-:Y:S01]  /*08b0*/  UIADD3 UR4, UPT, UPT, UR4, 0xc, URZ ;  /* 0x0000000c04047890 */ /* 0x000fe2000fffe0ff */
[----:B------:R-:W4:Y:S06]  /*08c0*/  S2R R22, SR_LTMASK ;  /* 0x0000000000167919 */ /* 0x000f2c0000003900 */
[----:B------:R-:W5:Y:S01]  /*08d0*/  POPC R2, UR6 ;  /* 0x0000000600027d09 */ /* 0x000f620008000000 */
[----:B---3--:R-:W-:Y:S01]  /*08e0*/  ULEA UR4, UR5, UR4, 0x18 ;  /* 0x0000000405047291 */ /* 0x008fe2000f8ec0ff */
[----:B0-----:R-:W-:-:S02]  /*08f0*/  ISETP.EQ.U32.AND P1, PT, R20, R25, PT ;  /* 0x000000191400720c */ /* 0x001fc40003f22070 */
[----:B----4-:R-:W-:-:S06]  /*0900*/  LOP3.LUT R22, R22, UR6, RZ, 0xc0, !PT ;  /* 0x0000000616167c12 */ /* 0x010fcc000f8ec0ff */
[----:B------:R-:W0:Y:S05]  /*0910*/  POPC R22, R22 ;  /* 0x0000001600167309 */ /* 0x000e2a0000000000 */
[----:B-----5:R-:W3:Y:S04]  /*0920*/  @P1 ATOMS.ADD R29, [UR4], R2 ;  /* 0x00000002ff1d198c */ /* 0x020ee80008000004 */
[----:B---3--:R-:W0:Y:S02]  /*0930*/  SHFL.IDX PT, R25, R29, R20, 0x1f ;  /* 0x00001f141d197589 */ /* 0x008e2400000e0000 */
[----:B0-----:R-:W-:-:S05]  /*0940*/  IADD3 R25, PT, PT, R25, R22, RZ ;  /* 0x0000001619197210 */ /* 0x001fca0007ffe0ff */
[----:B-1----:R-:W-:-:S05]  /*0950*/  IMAD.WIDE R24, R25, 0x4, R12 ;  /* 0x0000000419187825 */ /* 0x002fca00078e020c */
[----:B------:R0:W-:Y:S02]  /*0960*/  STG.E desc[UR10][R24.64], R27 ;  /* 0x0000001b18007986 */ /* 0x0001e4000c10190a */
.L_x_12:
[----:B------:R-:W-:Y:S05]  /*0970*/  BSYNC.RECONVERGENT B1 ;  /* 0x0000000000017941 */ /* 0x000fea0003800200 */
.L_x_11:
[----:B------:R-:W0:Y:S04]  /*0980*/  LDG.E R2, desc[UR10][R14.64] ;  /* 0x0000000a0e027981 */ /* 0x000e28000c1e1900 */
[----:B------:R-:W3:Y:S01]  /*0990*/  LDG.E R18, desc[UR10][R18.64] ;  /* 0x0000000a12127981 */ /* 0x000ee2000c1e1900 */
[----:B------:R-:W-:Y:S01]  /*09a0*/  BSSY.RECONVERGENT B1, `(.L_x_13) ;  /* 0x0000007000017945 */ /* 0x000fe20003800200 */
[----:B0-----:R-:W-:-:S05]  /*09b0*/  VIADD R25, R2, 0x1 ;  /* 0x0000000102197836 */ /* 0x001fca0000000000 */
[----:B---3--:R-:W-:-:S13]  /*09c0*/  ISETP.NE.AND P1, PT, R18, R25, PT ;  /* 0x000000191200720c */ /* 0x008fda0003f25270 */
[----:B------:R-:W-:Y:S05]  /*09d0*/  @P1 BRA `(.L_x_14) ;  /* 0x00000000000c1947 */ /* 0x000fea0003800000 */
[----:B------:R-:W3:Y:S01]  /*09e0*/  LDG.E R25, desc[UR10][R16.64] ;  /* 0x0000000a10197981 */ /* 0x000ee2000c1e1900 */
[----:B--2---:R-:W-:-:S05]  /*09f0*/  IMAD.WIDE R18, R27, 0x4, R6 ;  /* 0x000000041b127825 */ /* 0x004fca00078e0206 */
[----:B---3--:R0:W-:Y:S02]  /*0a00*/  REDG.E.ADD.STRONG.GPU desc[UR10][R18.64], R25 ;  /* 0x000000191200798e */ /* 0x0081e4000c12e10a */
.L_x_14:
[----:B------:R-:W-:Y:S05]  /*0a10*/  BSYNC.RECONVERGENT B1 ;  /* 0x0000000000017941 */ /* 0x000fea0003800200 */
.L_x_13:
[----:B------:R-:W3:Y:S01]  /*0a20*/  LDG.E R2, desc[UR10][R4.64+0x4] ;  /* 0x0000040a04027981 */ /* 0x000ee2000c1e1900 */
[----:B------:R-:W-:-:S04]  /*0a30*/  IADD3 R23, PT, PT, R23, 0x1, RZ ;  /* 0x0000000117177810 */ /* 0x000fc80007ffe0ff */
[----:B---3--:R-:W-:-:S13]  /*0a40*/  ISETP.GE.AND P1, PT, R23, R2, PT ;  /* 0x000000021700720c */ /* 0x008fda0003f26270 */
[----:B------:R-:W-:Y:S05]  /*0a50*/  @!P1 BRA `(.L_x_15) ;  /* 0xfffffffc00549947 */ /* 0x000fea000383ffff */
.L_x_10:
[----:B------:R-:W-:Y:S05]  /*0a60*/  BSYNC B0 ;  /* 0x0000000000007941 */ /* 0x000fea0003800000 */
.L_x_9:
[----:B------:R-:W-:Y:S05]  /*0a70*/  @!P0 BRA `(.L_x_16) ;  /* 0xfffffff800fc8947 */ /* 0x000fea000383ffff */
.L_x_8:
[----:B------:R-:W-:Y:S05]  /*0a80*/  WARPSYNC.ALL ;  /* 0x0000000000007948 */ /* 0x000fea0003800000 */
[----:B------:R-:W4:Y:S08]  /*0a90*/  S2UR UR5, SR_CgaCtaId ;  /* 0x00000000000579c3 */ /* 0x000f300000008800 */
[----:B------:R-:W-:Y:S06]  /*0aa0*/  BAR.SYNC.DEFER_BLOCKING 0x0 ;  /* 0x0000000000007b1d */ /* 0x000fec0000010000 */
[----:B------:R-:W-:-:S02]  /*0ab0*/  UMOV UR4, 0x400 ;  /* 0x0000040000047882 */ /* 0x000fc40000000000 */
[----:B----4-:R-:W-:-:S09]  /*0ac0*/  ULEA UR6, UR5, UR4, 0x18 ;  /* 0x0000000405067291 */ /* 0x010fd2000f8ec0ff */
[----:B------:R-:W4:Y:S02]  /*0ad0*/  LDS R0, [UR6+0xc] ;  /* 0x00000c06ff007984 */ /* 0x000f240008000800 */
[----:B----4-:R-:W-:-:S13]  /*0ae0*/  ISETP.NE.AND P0, PT, R0, RZ, PT ;  /* 0x000000ff0000720c */ /* 0x010fda0003f05270 */
[----:B------:R-:W-:Y:S05]  /*0af0*/  @P0 BRA `(.L_x_17) ;  /* 0x0000000000380947 */ /* 0x000fea0003800000 */
[----:B------:R-:W-:Y:S01]  /*0b00*/  ISETP.NE.AND P1, PT, R3, RZ, PT ;  /* 0x000000ff0300720c */ /* 0x000fe20003f25270 */
[----:B------:R-:W-:-:S12]  /*0b10*/  BSSY.RECONVERGENT B0, `(.L_x_18) ;  /* 0x000000a000007945 */ /* 0x000fd80003800200 */
[----:B------:R-:W-:Y:S05]  /*0b20*/  @P1 BRA `(.L_x_19) ;  /* 0x0000000000201947 */ /* 0x000fea0003800000 */
[----:B--23--:R-:W2:Y:S01]  /*0b30*/  LDS R7, [UR6+0x10] ;  /* 0x00001006ff077984 */ /* 0x00cea20008000800 */
[----:B------:R-:W2:Y:S02]  /*0b40*/  LDC.64 R4, c[0x0][0x3c0] ;  /* 0x0000f000ff047b82 */ /* 0x000ea40000000a00 */
[----:B--2---:R-:W-:-:S06]  /*0b50*/  IMAD.WIDE R4, R7, 0x4, R4 ;  /* 0x0000000407047825 */ /* 0x004fcc00078e0204 */
[----:B------:R-:W2:Y:S01]  /*0b60*/  LDC.64 R6, c[0x0][0x398] ;  /* 0x0000e600ff067b82 */ /* 0x000ea20000000a00 */
[----:B------:R-:W2:Y:S02]  /*0b70*/  LDG.E R5, desc[UR10][R4.64+-0x4] ;  /* 0xfffffc0a04057981 */ /* 0x000ea4000c1e1900 */
[----:B--2---:R-:W-:-:S06]  /*0b80*/  IMAD.WIDE R6, R5, 0x4, R6 ;  /* 0x0000000405067825 */ /* 0x004fcc00078e0206 */
[----:B------:R-:W2:Y:S04]  /*0b90*/  LDG.E R6, desc[UR10][R6.64] ;  /* 0x0000000a06067981 */ /* 0x000ea8000c1e1900 */
[----:B--2---:R4:W-:Y:S02]  /*0ba0*/  STS [UR6+0x18], R6 ;  /* 0x00001806ff007988 */ /* 0x0049e40008000806 */
.L_x_19:
[----:B0-----:R-:W-:Y:S05]  /*0bb0*/  BSYNC.RECONVERGENT B0 ;  /* 0x0000000000007941 */ /* 0x001fea0003800200 */
.L_x_18:
[----:B------:R-:W-:Y:S06]  /*0bc0*/  BAR.SYNC.DEFER_BLOCKING 0x0 ;  /* 0x0000000000007b1d */ /* 0x000fec0000010000 */
[----:B------:R-:W0:Y:S02]  /*0bd0*/  LDS R0, [UR6+0xc] ;  /* 0x00000c06ff007984 */ /* 0x000e240008000800 */
.L_x_17:
[----:B0-----:R-:W-:-:S13]  /*0be0*/  ISETP.NE.AND P1, PT, R0, RZ, PT ;  /* 0x000000ff0000720c */ /* 0x001fda0003f25270 */
[----:B------:R-:W-:Y:S05]  /*0bf0*/  @!P1 BRA `(.L_x_20) ;  /* 0x00000000009c9947 */ /* 0x000fea0003800000 */
[C---:B------:R-:W-:Y:S01]  /*0c00*/  ISETP.GE.AND P1, PT, R3.reuse, R0, PT ;  /* 0x000000000300720c */ /* 0x040fe20003f26270 */
[----:B------:R-:W-:Y:S01]  /*0c10*/  BSSY.RECONVERGENT B0, `(.L_x_21) ;  /* 0x0000012000007945 */ /* 0x000fe20003800200 */
[----:B------:R-:W-:-:S11]  /*0c20*/  ISETP.NE.AND P2, PT, R3, RZ, PT ;  /* 0x000000ff0300720c */ /* 0x000fd60003f45270 */
[----:B------:R-:W-:Y:S05]  /*0c30*/  @P1 BRA `(.L_x_22) ;  /* 0x00000000003c1947 */ /* 0x000fea0003800000 */
[----:B------:R-:W0:Y:S01]  /*0c40*/  LDS R2, [UR6+0x10] ;  /* 0x00001006ff027984 */ /* 0x000e220008000800 */
[----:B---3--:R-:W3:Y:S01]  /*0c50*/  LDC.64 R14, c[0x0][0x3c0] ;  /* 0x0000f000ff0e7b82 */ /* 0x008ee20000000a00 */
[----:B------:R-:W-:-:S07]  /*0c60*/  IMAD.MOV.U32 R17, RZ, RZ, R3 ;  /* 0x000000ffff117224 */ /* 0x000fce00078e0003 */
[----:B-1----:R-:W1:Y:S08]  /*0c70*/  LDC.64 R12, c[0x0][0x3b0] ;  /* 0x0000ec00ff0c7b82 */ /* 0x002e700000000a00 */
[----:B------:R-:W0:Y:S02]  /*0c80*/  LDC.64 R10, c[0x0][0x3b8] ;  /* 0x0000ee00ff0a7b82 */ /* 0x000e240000000a00 */
.L_x_23:
[----:B0-----:R-:W-:-:S06]  /*0c90*/  IMAD.WIDE.U32 R4, R17, 0x4, R10 ;  /* 0x0000000411047825 */ /* 0x001fcc00078e000a */
[----:B------:R-:W5:Y:S01]  /*0ca0*/  LDG.E R5, desc[UR10][R4.64] ;  /* 0x0000000a04057981 */ /* 0x000f62000c1e1900 */
[----:B------:R-:W-:Y:S01]  /*0cb0*/  IADD3 R9, PT, PT, R2, R17, RZ ;  /* 0x0000001102097210 */ /* 0x000fe20007ffe0ff */
[----:B-12-4-:R-:W-:-:S04]  /*0cc0*/  IMAD.WIDE.U32 R6, R17, 0x4, R12 ;  /* 0x0000000411067825 */ /* 0x016fc800078e000c */
[----:B---3--:R-:W-:-:S04]  /*0cd0*/  IMAD.WIDE R8, R9, 0x4, R14 ;  /* 0x0000000409087825 */ /* 0x008fc800078e020e */
[----:B------:R-:W-:-:S05]  /*0ce0*/  VIADD R17, R17, UR8 ;  /* 0x0000000811117c36 */ /* 0x000fca0008000000 */
[----:B------:R-:W-:Y:S01]  /*0cf0*/  ISETP.GE.AND P1, PT, R17, R0, PT ;  /* 0x000000001100720c */ /* 0x000fe20003f26270 */
[----:B-----5:R0:W-:Y:S04]  /*0d00*/  STG.E desc[UR10][R6.64], R5 ;  /* 0x0000000506007986 */ /* 0x0201e8000c10190a */
[----:B------:R0:W-:Y:S08]  /*0d10*/  STG.E desc[UR10][R8.64], R5 ;  /* 0x0000000508007986 */ /* 0x0001f0000c10190a */
[----:B------:R-:W-:Y:S05]  /*0d20*/  @!P1 BRA `(.L_x_23) ;  /* 0xfffffffc00d89947 */ /* 0x000fea000383ffff */
.L_x_22:
[----:B------:R-:W-:Y:S05]  /*0d30*/  BSYNC.RECONVERGENT B0 ;  /* 0x0000000000007941 */ /* 0x000fea0003800200 */
.L_x_21:
[----:B------:R-:W-:Y:S06]  /*0d40*/  BAR.SYNC.DEFER_BLOCKING 0x0 ;  /* 0x0000000000007b1d */ /* 0x000fec0000010000 */
[----:B------:R-:W-:Y:S04]  /*0d50*/  BSSY.RECONVERGENT B0, `(.L_x_24) ;  /* 0x0000010000007945 */ /* 0x000fe80003800200 */
[----:B------:R-:W-:Y:S05]  /*0d60*/  @P2 BRA `(.L_x_25) ;  /* 0x0000000000382947 */ /* 0x000fea0003800000 */
[----:B0-23--:R-:W0:Y:S01]  /*0d70*/  LDS R7, [UR6+0x14] ;  /* 0x00001406ff077984 */ /* 0x00de220008000800 */
[----:B------:R-:W0:Y:S03]  /*0d80*/  LDC.64 R4, c[0x0][0x3c8] ;  /* 0x0000f200ff047b82 */ /* 0x000e260000000a00 */
[----:B------:R-:W-:Y:S04]  /*0d90*/  LDS R9, [UR6+0xc] ;  /* 0x00000c06ff097984 */ /* 0x000fe80008000800 */
[----:B----4-:R-:W2:Y:S01]  /*0da0*/  LDS R6, [UR6+0x10] ;  /* 0x00001006ff067984 */ /* 0x010ea20008000800 */
[----:B0-----:R-:W-:-:S05]  /*0db0*/  IMAD.WIDE R4, R7, 0x4, R4 ;  /* 0x0000000407047825 */ /* 0x001fca00078e0204 */
[----:B------:R-:W3:Y:S01]  /*0dc0*/  LDG.E R0, desc[UR10][R4.64+-0x4] ;  /* 0xfffffc0a04007981 */ /* 0x000ee2000c1e1900 */
[----:B------:R-:W-:Y:S02]  /*0dd0*/  IADD3 R2, PT, PT, R7, 0x1, RZ ;  /* 0x0000000107027810 */ /* 0x000fe40007ffe0ff */
[----:B--2---:R-:W-:Y:S01]  /*0de0*/  IADD3 R6, PT, PT, R9, R6, RZ ;  /* 0x0000000609067210 */ /* 0x004fe20007ffe0ff */
[----:B------:R0:W-:Y:S04]  /*0df0*/  STS [UR6+0x8], R9 ;  /* 0x00000809ff007988 */ /* 0x0001e80008000806 */
[----:B------:R0:W-:Y:S04]  /*0e00*/  STS [UR6+0x14], R2 ;  /* 0x00001402ff007988 */ /* 0x0001e80008000806 */
[----:B------:R0:W-:Y:S04]  /*0e10*/  STS [UR6+0x10], R6 ;  /* 0x00001006ff007988 */ /* 0x0001e80008000806 */
[----:B------:R-:W-:Y:S01]  /*0e20*/  STS [UR6+0xc], RZ ;  /* 0x00000cffff007988 */ /* 0x000fe20008000806 */
[----:B---3--:R-:W-:-:S05]  /*0e30*/  IMAD.IADD R7, R0, 0x1, R9 ;  /* 0x0000000100077824 */ /* 0x008fca00078e0209 */
[----:B------:R0:W-:Y:S02]  /*0e40*/  STG.E desc[UR10][R4.64], R7 ;  /* 0x0000000704007986 */ /* 0x0001e4000c10190a */
.L_x_25:
[----:B------:R-:W-:Y:S05]  /*0e50*/  BSYNC.RECONVERGENT B0 ;  /* 0x0000000000007941 */ /* 0x000fea0003800200 */
.L_x_24:
[----:B------:R-:W-:Y:S06]  /*0e60*/  BAR.SYNC.DEFER_BLOCKING 0x0 ;  /* 0x0000000000007b1d */ /* 0x000fec0000010000 */
.L_x_20:
[----:B------:R-:W-:Y:S05]  /*0e70*/  @P0 BRA `(.L_x_26) ;  /* 0xfffffff400e00947 */ /* 0x000fea000383ffff */
[----:B------:R-:W-:Y:S06]  /*0e80*/  BAR.SYNC.DEFER_BLOCKING 0x0 ;  /* 0x0000000000007b1d */ /* 0x000fec0000010000 */
[----:B------:R-:W5:Y:S02]  /*0e90*/  LDS R0, [UR6+0x18] ;  /* 0x00001806ff007984 */ /* 0x000f640008000800 */
[----:B-----5:R-:W-:-:S13]  /*0ea0*/  ISETP.GE.AND P0, PT, R0, 0x1, PT ;  /* 0x000000010000780c */ /* 0x020fda0003f06270 */
[----:B------:R-:W-:Y:S05]  /*0eb0*/  @!P0 BRA `(.L_x_27) ;  /* 0x00000020009c8947 */ /* 0x000fea0003800000 */
[----:B------:R-:W5:Y:S02]  /*0ec0*/  LDCU.64 UR4, c[0x0][0x390] ;  /* 0x00007200ff0477ac */ /* 0x000f640008000a00 */
[----:B-----5:R-:W-:-:S04]  /*0ed0*/  UIADD3 UR4, UP0, UPT, UR4, 0x10, URZ ;  /* 0x0000001004047890 */ /* 0x020fc8000ff1e0ff */
[----:B------:R-:W-:-:S12]  /*0ee0*/  UIADD3.X UR5, UPT, UPT, URZ, UR5, URZ, UP0, !UPT ;  /* 0x00000005ff057290 */ /* 0x000fd800087fe4ff */
.L_x_98:
[----:B---3--:R-:W3:Y:S01]  /*0ef0*/  LDC.64 R10, c[0x0][0x3c8] ;  /* 0x0000f200ff0a7b82 */ /* 0x008ee20000000a00 */
[----:B0-----:R-:W0:Y:S01]  /*0f00*/  LDCU.64 UR6, c[0x0][0x3a0] ;  /* 0x00007400ff0677ac */ /* 0x001e220008000a00 */
[----:B---3--:R-:W-:-:S05]  /*0f10*/  IMAD.WIDE.U32 R10, R0, 0x4, R10 ;  /* 0x00000004000a7825 */ /* 0x008fca00078e000a */
[----:B------:R-:W3:Y:S04]  /*0f20*/  LDG.E R0, desc[UR10][R10.64] ;  /* 0x0000000a0a007981 */ /* 0x000ee8000c1e1900 */
[----:B0-----:R-:W5:Y:S01]  /*0f30*/  LDG.E R2, desc[UR10][R10.64+0x4] ;  /* 0x0000040a0a027981 */ /* 0x001f62000c1e1900 */
[----:B------:R-:W-:Y:S01]  /*0f40*/  BSSY.RECONVERGENT B1, `(.L_x_28) ;  /* 0x0000212000017945 */ /* 0x000fe20003800200 */
[----:B---3--:R-:W-:-:S05]  /*0f50*/  IMAD.IADD R5, R0, 0x1, R3 ;  /* 0x0000000100057824 */ /* 0x008fca00078e0203 */
[----:B-----5:R-:W-:-:S13]  /*0f60*/  ISETP.GE.AND P0, PT, R5, R2, PT ;  /* 0x000000020500720c */ /* 0x020fda0003f06270 */
[----:B------:R-:W-:Y:S05]  /*0f70*/  @P0 BRA `(.L_x_29) ;  /* 0x0000002000380947 */ /* 0x000fea0003800000 */
.L_x_97:
[----:B0-----:R-:W0:Y:S08]  /*0f80*/  LDC.64 R8, c[0x0][0x3c0] ;  /* 0x0000f000ff087b82 */ /* 0x001e300000000a00 */
[----:B-1----:R-:W1:Y:S01]  /*0f90*/  LDC.64 R12, c[0x0][0x388] ;  /* 0x0000e200ff0c7b82 */ /* 0x002e620000000a00 */
[----:B0-----:R-:W-:-:S05]  /*0fa0*/  IMAD.WIDE R8, R5, 0x4, R8 ;  /* 0x0000000405087825 */ /* 0x001fca00078e0208 */
[----:B--2-4-:R-:W1:Y:S02]  /*0fb0*/  LDG.E R6, desc[UR10][R8.64] ;  /* 0x0000000a08067981 */ /* 0x014e64000c1e1900 */
[----:B-1----:R-:W-:-:S05]  /*0fc0*/  IMAD.WIDE R12, R6, 0x4, R12 ;  /* 0x00000004060c7825 */ /* 0x002fca00078e020c */
[----:B------:R-:W2:Y:S04]  /*0fd0*/  LDG.E R8, desc[UR10][R12.64] ;  /* 0x0000000a0c087981 */ /* 0x000ea8000c1e1900 */
[----:B------:R-:W2:Y:S01]  /*0fe0*/  LDG.E R17, desc[UR10][R12.64+0x4] ;  /* 0x0000040a0c117981 */ /* 0x000ea2000c1e1900 */
[----:B------:R-:W-:Y:S01]  /*0ff0*/  BSSY.RECONVERGENT B0, `(.L_x_30) ;  /* 0x00001ff000007945 */ /* 0x000fe20003800200 */
[----:B------:R-:W-:Y:S01]  /*1000*/  HFMA2 R7, -RZ, RZ, 0, 0 ;  /* 0x00000000ff077431 */ /* 0x000fe200000001ff */
[----:B--2---:R-:W-:-:S13]  /*1010*/  ISETP.GE.AND P0, PT, R8, R17, PT ;  /* 0x000000110800720c */ /* 0x004fda0003f06270 */
[----:B------:R-:W-:Y:S05]  /*1020*/  @P0 BRA `(.L_x_31) ;  /* 0x0000001c00ec0947 */ /* 0x000fea0003800000 */
[----:B------:R-:W0:Y:S08]  /*1030*/  LDC.64 R14, c[0x0][0x398] ;  /* 0x0000e600ff0e7b82 */ /* 0x000e300000000a00 */
[----:B------:R-:W1:Y:S01]  /*1040*/  LDC.64 R12, c[0x0][0x3a0] ;  /* 0x0000e800ff0c7b82 */ /* 0x000e620000000a00 */
[----:B0-----:R-:W-:-:S06]  /*1050*/  IMAD.WIDE R14, R6, 0x4, R14 ;  /* 0x00000004060e7825 */ /* 0x001fcc00078e020e */
[----:B------:R-:W2:Y:S01]  /*1060*/  LDG.E R14, desc[UR10][R14.64] ;  /* 0x0000000a0e0e7981 */ /* 0x000ea2000c1e1900 */
[----:B-1----:R-:W-:-:S05]  /*1070*/  IMAD.WIDE R12, R6, 0x4, R12 ;  /* 0x00000004060c7825 */ /* 0x002fca00078e020c */
[----:B------:R-:W3:Y:S01]  /*1080*/  LDG.E R2, desc[UR10][R12.64] ;  /* 0x0000000a0c027981 */ /* 0x000ee2000c1e1900 */
[----:B------:R-:W-:-:S05]  /*1090*/  VIADDMNMX R9, R8, 0x1, R17, !PT ;  /* 0x0000000108097846 */ /* 0x000fca0007800111 */
[----:B------:R-:W-:-:S05]  /*10a0*/  IMAD.IADD R0, R8, 0x1, -R9 ;  /* 0x0000000108007824 */ /* 0x000fca00078e0a09 */
[----:B------:R-:W-:Y:S01]  /*10b0*/  ISETP.GT.U32.AND P0, PT, R0, -0x8, PT ;  /* 0xfffffff80000780c */ /* 0x000fe20003f04070 */
[----:B------:R-:W-:Y:S01]  /*10c0*/  BSSY.RECONVERGENT B4, `(.L_x_32) ;  /* 0x00000fb000047945 */ /* 0x000fe20003800200 */
[----:B------:R-:W-:Y:S01]  /*10d0*/  IADD3 R9, PT, PT, -R8, R9, RZ ;  /* 0x0000000908097210 */ /* 0x000fe20007ffe1ff */
[----:B------:R-:W-:-:S03]  /*10e0*/  IMAD.MOV.U32 R7, RZ, RZ, RZ ;  /* 0x000000ffff077224 */ /* 0x000fc600078e00ff */
[----:B------:R-:W-:Y:S02]  /*10f0*/  LOP3.LUT R18, R9, 0x7, RZ, 0xc0, !PT ;  /* 0x0000000709127812 */ /* 0x000fe400078ec0ff */
[----:B--2---:R-:W-:Y:S02]  /*1100*/  IADD3 R19, PT, PT, R14, 0x1, RZ ;  /* 0x000000010e137810 */ /* 0x004fe40007ffe0ff */
[----:B---3--:R-:W-:-:S03]  /*1110*/  I2FP.F32.S32 R2, R2 ;  /* 0x0000000200027245 */ /* 0x008fc60000201400 */
[----:B------:R-:W-:Y:S05]  /*1120*/  @P0 BRA `(.L_x_33) ;  /* 0x0000000c00d00947 */ /* 0x000fea0003800000 */
[----:B------:R-:W0:Y:S01]  /*1130*/  LDC.64 R12, c[0x0][0x3a8] ;  /* 0x0000ea00ff0c7b82 */ /* 0x000e220000000a00 */
[----:B------:R-:W-:Y:S01]  /*1140*/  LOP3.LUT R20, R9, 0xfffffff8, RZ, 0xc0, !PT ;  /* 0xfffffff809147812 */ /* 0x000fe200078ec0ff */
[----:B------:R-:W-:-:S03]  /*1150*/  IMAD.MOV.U32 R7, RZ, RZ, RZ ;  /* 0x000000ffff077224 */ /* 0x000fc600078e00ff */
[----:B------:R-:W-:-:S03]  /*1160*/  IADD3 R20, PT, PT, -R20, RZ, RZ ;  /* 0x000000ff14147210 */ /* 0x000fc60007ffe1ff */
[----:B------:R-:W1:Y:S04]  /*1170*/  LDC.64 R14, c[0x0][0x398] ;  /* 0x0000e600ff0e7b82 */ /* 0x000e680000000a00 */
.L_x_66:
[----:B------:R-:W-:Y:S01]  /*1180*/  MOV R17, UR5 ;  /* 0x0000000500117c02 */ /* 0x000fe20008000f00 */
[----:B------:R-:W-:-:S04]  /*1190*/  IMAD.U32 R16, RZ, RZ, UR4 ;  /* 0x00000004ff107e24 */ /* 0x000fc8000f8e00ff */
[----:B------:R-:W-:-:S05]  /*11a0*/  IMAD.WIDE R16, R8, 0x4, R16 ;  /* 0x0000000408107825 */ /* 0x000fca00078e0210 */
[----:B------:R-:W1:Y:S02]  /*11b0*/  LDG.E R25, desc[UR10][R16.64+-0x10] ;  /* 0xfffff00a10197981 */ /* 0x000e64000c1e1900 */
[----:B-1----:R-:W-:-:S06]  /*11c0*/  IMAD.WIDE R22, R25, 0x4, R14 ;  /* 0x0000000419167825 */ /* 0x002fcc00078e020e */
[----:B------:R-:W2:Y:S01]  /*11d0*/  LDG.E R22, desc[UR10][R22.64] ;  /* 0x0000000a16167981 */ /* 0x000ea2000c1e1900 */
[----:B------:R-:W-:Y:S01]  /*11e0*/  VIADD R20, R20, 0x8 ;  /* 0x0000000814147836 */ /* 0x000fe20000000000 */
[----:B------:R-:W-:Y:S04]  /*11f0*/  BSSY.RECONVERGENT B5, `(.L_x_34) ;  /* 0x000001a000057945 */ /* 0x000fe80003800200 */
[----:B------:R-:W-:Y:S02]  /*1200*/  ISETP.NE.AND P2, PT, R20, RZ, PT ;  /* 0x000000ff1400720c */ /* 0x000fe40003f45270 */
[----:B--2---:R-:W-:-:S13]  /*1210*/  ISETP.NE.AND P0, PT, R22, R19, PT ;  /* 0x000000131600720c */ /* 0x004fda0003f05270 */
[----:B------:R-:W-:Y:S05]  /*1220*/  @P0 BRA `(.L_x_35) ;  /* 0x0000000000580947 */ /* 0x000fea0003800000 */
[----:B------:R-:W-:Y:S02]  /*1230*/  SHF.R.S32.HI R0, RZ, 0x1f, R25 ;  /* 0x0000001fff007819 */ /* 0x000fe40000011419 */
[----:B------:R-:W-:-:S04]  /*1240*/  LEA R22, P0, R25, UR6, 0x2 ;  /* 0x0000000619167c11 */ /* 0x000fc8000f8010ff */
[----:B------:R-:W-:-:S05]  /*1250*/  LEA.HI.X R23, R25, UR7, R0, 0x2, P0 ;  /* 0x0000000719177c11 */ /* 0x000fca00080f1400 */
[----:B------:R-:W2:Y:S01]  /*1260*/  LDG.E R22, desc[UR10][R22.64] ;  /* 0x0000000a16167981 */ /* 0x000ea2000c1e1900 */
[----:B------:R-:W-:Y:S01]  /*1270*/  BSSY.RECONVERGENT B6, `(.L_x_36) ;  /* 0x000000d000067945 */ /* 0x000fe20003800200 */
[----:B--2---:R-:W-:-:S04]  /*1280*/  I2FP.F32.S32 R27, R22 ;  /* 0x00000016001b7245 */ /* 0x004fc80000201400 */
[----:B------:R-:W1:Y:S08]  /*1290*/  MUFU.RCP R0, R27 ;  /* 0x0000001b00007308 */ /* 0x000e700000001000 */
[----:B------:R-:W2:Y:S01]  /*12a0*/  FCHK P0, R2, R27 ;  /* 0x0000001b02007302 */ /* 0x000ea20000000000 */
[----:B-1----:R-:W-:-:S04]  /*12b0*/  FFMA R21, -R27, R0, 1 ;  /* 0x3f8000001b157423 */ /* 0x002fc80000000100 */
[----:B------:R-:W-:-:S04]  /*12c0*/  FFMA R21, R0, R21, R0 ;  /* 0x0000001500157223 */ /* 0x000fc80000000000 */
[----:B------:R-:W-:-:S04]  /*12d0*/  FFMA R0, R2, R21, RZ ;  /* 0x0000001502007223 */ /* 0x000fc800000000ff */
[----:B------:R-:W-:-:S04]  /*12e0*/  FFMA R4, -R27, R0, R2 ;  /* 0x000000001b047223 */ /* 0x000fc80000000102 */
[----:B------:R-:W-:Y:S01]  /*12f0*/  FFMA R0, R21, R4, R0 ;  /* 0x0000000415007223 */ /* 0x000fe20000000000 */
[----:B--2---:R-:W-:Y:S06]  /*1300*/  @!P0 BRA `(.L_x_37) ;  /* 0x00000000000c8947 */ /* 0x004fec0003800000 */
[----:B------:R-:W-:Y:S02]  /*1310*/  MOV R0, R27 ;  /* 0x0000001b00007202 */ /* 0x000fe40000000f00 */
[----:B------:R-:W-:-:S07]  /*1320*/  MOV R4, 0x1340 ;  /* 0x0000134000047802 */ /* 0x000fce0000000f00 */
[----:B0-----:R-:W-:Y:S05]  /*1330*/  CALL.REL.NOINC `($__internal_0_$__cuda_sm3x_div_rn_noftz_f32_slowpath) ;  /* 0x0000001c00d87944 */ /* 0x001fea0003c00000 */
.L_x_37:
[----:B------:R-:W-:Y:S05]  /*1340*/  BSYNC.RECONVERGENT B6 ;  /* 0x0000000000067941 */ /* 0x000fea0003800200 */
.L_x_36:
[----:B0-----:R-:W-:-:S06]  /*1350*/  IMAD.WIDE R22, R25, 0x4, R12 ;  /* 0x0000000419167825 */ /* 0x001fcc00078e020c */
[----:B------:R-:W2:Y:S02]  /*1360*/  LDG.E R22, desc[UR10][R22.64] ;  /* 0x0000000a16167981 */ /* 0x000ea4000c1e1900 */
[----:B--2---:R-:W-:-:S04]  /*1370*/  FADD R4, R22, 1 ;  /* 0x3f80000016047421 */ /* 0x004fc80000000000 */
[----:B------:R-:W-:-:S07]  /*1380*/  FFMA R7, R4, R0, R7 ;  /* 0x0000000004077223 */ /* 0x000fce0000000007 */
.L_x_35:
[----:B------:R-:W-:Y:S05]  /*1390*/  BSYNC.RECONVERGENT B5 ;  /* 0x0000000000057941 */ /* 0x000fea0003800200 */
.L_x_34:
[----:B------:R-:W2:Y:S02]  /*13a0*/  LDG.E R25, desc[UR10][R16.64+-0xc] ;  /* 0xfffff40a10197981 */ /* 0x000ea4000c1e1900 */
[----:B--2---:R-:W-:-:S06]  /*13b0*/  IMAD.WIDE R22, R25, 0x4, R14 ;  /* 0x0000000419167825 */ /* 0x004fcc00078e020e */
[----:B------:R-:W2:Y:S01]  /*13c0*/  LDG.E R22, desc[UR10][R22.64] ;  /* 0x0000000a16167981 */ /* 0x000ea2000c1e1900 */
[----:B------:R-:W-:Y:S01]  /*13d0*/  BSSY.RECONVERGENT B5, `(.L_x_38) ;  /* 0x0000019000057945 */ /* 0x000fe20003800200 */
        /* <DEDUP_REMOVED lines=16> */
[----:B------:R-:W-:Y:S01]  /*14e0*/  IMAD.MOV.U32 R0, RZ, RZ, R27 ;  /* 0x000000ffff007224 */ /* 0x000fe200078e001b */
[----:B------:R-:W-:-:S07]  /*14f0*/  MOV R4, 0x1510 ;  /* 0x0000151000047802 */ /* 0x000fce0000000f00 */
[----:B0-----:R-:W-:Y:S05]  /*1500*/  CALL.REL.NOINC `($__internal_0_$__cuda_sm3x_div_rn_noftz_f32_slowpath) ;  /* 0x0000001c00647944 */ /* 0x001fea0003c00000 */
.L_x_41:
[----:B------:R-:W-:Y:S05]  /*1510*/  BSYNC.RECONVERGENT B6 ;  /* 0x0000000000067941 */ /* 0x000fea0003800200 */
.L_x_40:
[----:B0-----:R-:W-:-:S06]  /*1520*/  IMAD.WIDE R22, R25, 0x4, R12 ;  /* 0x0000000419167825 */ /* 0x001fcc00078e020c */
[----:B------:R-:W2:Y:S02]  /*1530*/  LDG.E R22, desc[UR10][R22.64] ;  /* 0x0000000a16167981 */ /* 0x000ea4000c1e1900 */
[----:B--2---:R-:W-:-:S04]  /*1540*/  FADD R4, R22, 1 ;  /* 0x3f80000016047421 */ /* 0x004fc80000000000 */
[----:B------:R-:W-:-:S07]  /*1550*/  FFMA R7, R4, R0, R7 ;  /* 0x0000000004077223 */ /* 0x000fce0000000007 */
.L_x_39:
[----:B------:R-:W-:Y:S05]  /*1560*/  BSYNC.RECONVERGENT B5 ;  /* 0x0000000000057941 */ /* 0x000fea0003800200 */
.L_x_38:
        /* <DEDUP_REMOVED lines=23> */
.L_x_45:
[----:B------:R-:W-:Y:S05]  /*16e0*/  BSYNC.RECONVERGENT B6 ;  /* 0x0000000000067941 */ /* 0x000fea0003800200 */
.L_x_44:
[----:B0-----:R-:W-:-:S06]  /*16f0*/  IMAD.WIDE R22, R25, 0x4, R12 ;  /* 0x0000000419167825 */ /* 0x001fcc00078e020c */
[----:B------:R-:W2:Y:S02]  /*1700*/  LDG.E R22, desc[UR10][R22.64] ;  /* 0x0000000a16167981 */ /* 0x000ea4000c1e1900 */
[----:B--2---:R-:W-:-:S04]  /*1710*/  FADD R4, R22, 1 ;  /* 0x3f80000016047421 */ /* 0x004fc80000000000 */
[----:B------:R-:W-:-:S07]  /*1720*/  FFMA R7, R4, R0, R7 ;  /* 0x0000000004077223 */ /* 0x000fce0000000007 */
.L_x_43:
[----:B------:R-:W-:Y:S05]  /*1730*/  BSYNC.RECONVERGENT B5 ;  /* 0x0000000000057941 */ /* 0x000fea0003800200 */
.L_x_42:
        /* <DEDUP_REMOVED lines=23> */
.L_x_49:
[----:B------:R-:W-:Y:S05]  /*18b0*/  BSYNC.RECONVERGENT B6 ;  /* 0x0000000000067941 */ /* 0x000fea0003800200 */
.L_x_48:
[----:B0-----:R-:W-:-:S06]  /*18c0*/  IMAD.WIDE R22, R25, 0x4, R12 ;  /* 0x0000000419167825 */ /* 0x001fcc00078e020c */
[----:B------:R-:W2:Y:S02]  /*18d0*/  LDG.E R22, desc[UR10][R22.64] ;  /* 0x0000000a16167981 */ /* 0x000ea4000c1e1900 */
[----:B--2---:R-:W-:-:S04]  /*18e0*/  FADD R4, R22, 1 ;  /* 0x3f80000016047421 */ /* 0x004fc80000000000 */
[----:B------:R-:W-:-:S07]  /*18f0*/  FFMA R7, R4, R0, R7 ;  /* 0x0000000004077223 */ /* 0x000fce0000000007 */
.L_x_47:
[----:B------:R-:W-:Y:S05]  /*1900*/  BSYNC.RECONVERGENT B5 ;  /* 0x0000000000057941 */ /* 0x000fea0003800200 */
.L_x_46:
        /* <DEDUP_REMOVED lines=23> */
.L_x_53:
[----:B------:R-:W-:Y:S05]  /*1a80*/  BSYNC.RECONVERGENT B6 ;  /* 0x0000000000067941 */ /* 0x000fea0003800200 */
.L_x_52:
[----:B0-----:R-:W-:-:S06]  /*1a90*/  IMAD.WIDE R22, R25, 0x4, R12 ;  /* 0x0000000419167825 */ /* 0x001fcc00078e020c */
[----:B------:R-:W2:Y:S02]  /*1aa0*/  LDG.E R22, desc[UR10][R22.64] ;  /* 0x0000000a16167981 */ /* 0x000ea4000c1e1900 */
[----:B--2---:R-:W-:-:S04]  /*1ab0*/  FADD R4, R22, 1 ;  /* 0x3f80000016047421 */ /* 0x004fc80000000000 */
[----:B------:R-:W-:-:S07]  /*1ac0*/  FFMA R7, R4, R0, R7 ;  /* 0x0000000004077223 */ /* 0x000fce0000000007 */
.L_x_51:
[----:B------:R-:W-:Y:S05]  /*1ad0*/  BSYNC.RECONVERGENT B5 ;  /* 0x0000000000057941 */ /* 0x000fea0003800200 */
.L_x_50:
        /* <DEDUP_REMOVED lines=23> */
.L_x_57:
[----:B------:R-:W-:Y:S05]  /*1c50*/  BSYNC.RECONVERGENT B6 ;  /* 0x0000000000067941 */ /* 0x000fea0003800200 */
.L_x_56:
[----:B0-----:R-:W-:-:S06]  /*1c60*/  IMAD.WIDE R22, R25, 0x4, R12 ;  /* 0x0000000419167825 */ /* 0x001fcc00078e020c */
[----:B------:R-:W2:Y:S02]  /*1c70*/  LDG.E R22, desc[UR10][R22.64] ;  /* 0x0000000a16167981 */ /* 0x000ea4000c1e1900 */
[----:B--2---:R-:W-:-:S04]  /*1c80*/  FADD R4, R22, 1 ;  /* 0x3f80000016047421 */ /* 0x004fc80000000000 */
[----:B------:R-:W-:-:S07]  /*1c90*/  FFMA R7, R4, R0, R7 ;  /* 0x0000000004077223 */ /* 0x000fce0000000007 */
.L_x_55:
[----:B------:R-:W-:Y:S05]  /*1ca0*/  BSYNC.RECONVERGENT B5 ;  /* 0x0000000000057941 */ /* 0x000fea0003800200 */
.L_x_54:
        /* <DEDUP_REMOVED lines=23> */
.L_x_61:
[----:B------:R-:W-:Y:S05]  /*1e20*/  BSYNC.RECONVERGENT B6 ;  /* 0x0000000000067941 */ /* 0x000fea0003800200 */
.L_x_60:
[----:B0-----:R-:W-:-:S06]  /*1e30*/  IMAD.WIDE R22, R25, 0x4, R12 ;  /* 0x0000000419167825 */ /* 0x001fcc00078e020c */
[----:B------:R-:W2:Y:S02]  /*1e40*/  LDG.E R22, desc[UR10][R22.64] ;  /* 0x0000000a16167981 */ /* 0x000ea4000c1e1900 */
[----:B--2---:R-:W-:-:S04]  /*1e50*/  FADD R4, R22, 1 ;  /* 0x3f80000016047421 */ /* 0x004fc80000000000 */
[----:B------:R-:W-:-:S07]  /*1e60*/  FFMA R7, R4, R0, R7 ;  /* 0x0000000004077223 */ /* 0x000fce0000000007 */
.L_x_59:
[----:B------:R-:W-:Y:S05]  /*1e70*/  BSYNC.RECONVERGENT B5 ;  /* 0x0000000000057941 */ /* 0x000fea0003800200 */
.L_x_58:
        /* <DEDUP_REMOVED lines=23> */
.L_x_65:
[----:B------:R-:W-:Y:S05]  /*1ff0*/  BSYNC.RECONVERGENT B6 ;  /* 0x0000000000067941 */ /* 0x000fea0003800200 */
.L_x_64:
[----:B0-----:R-:W-:-:S06]  /*2000*/  IMAD.WIDE R16, R17, 0x4, R12 ;  /* 0x0000000411107825 */ /* 0x001fcc00078e020c */
[----:B------:R-:W2:Y:S02]  /*2010*/  LDG.E R16, desc[UR10][R16.64] ;  /* 0x0000000a10107981 */ /* 0x000ea4000c1e1900 */
[----:B--2---:R-:W-:-:S04]  /*2020*/  FADD R4, R16, 1 ;  /* 0x3f80000010047421 */ /* 0x004fc80000000000 */
[----:B------:R-:W-:-:S07]  /*2030*/  FFMA R7, R4, R0, R7 ;  /* 0x0000000004077223 */ /* 0x000fce0000000007 */
.L_x_63:
[----:B------:R-:W-:Y:S05]  /*2040*/  BSYNC.RECONVERGENT B5 ;  /* 0x0000000000057941 */ /* 0x000fea0003800200 */
.L_x_62:
[----:B------:R-:W-:Y:S01]  /*2050*/  IADD3 R8, PT, PT, R8, 0x8, RZ ;  /* 0x0000000808087810 */ /* 0x000fe20007ffe0ff */
[----:B------:R-:W-:Y:S06]  /*2060*/  @P2 BRA `(.L_x_66) ;  /* 0xfffffff000442947 */ /* 0x000fec000383ffff */
.L_x_33:
[----:B------:R-:W-:Y:S05]  /*2070*/  BSYNC.RECONVERGENT B4 ;  /* 0x0000000000047941 */ /* 0x000fea0003800200 */
.L_x_32:
[----:B------:R-:W-:-:S13]  /*2080*/  ISETP.NE.AND P0, PT, R18, RZ, PT ;  /* 0x000000ff1200720c */ /* 0x000fda0003f05270 */
[----:B------:R-:W-:Y:S05]  /*2090*/  @!P0 BRA `(.L_x_31) ;  /* 0x0000000c00d08947 */ /* 0x000fea0003800000 */
[----:B------:R-:W-:Y:S01]  /*20a0*/  ISETP.GE.U32.AND P0, PT, R18, 0x4, PT ;  /* 0x000000041200780c */ /* 0x000fe20003f06070 */
[----:B------:R-:W-:Y:S01]  /*20b0*/  BSSY.RECONVERGENT B4, `(.L_x_67) ;  /* 0x0000086000047945 */ /* 0x000fe20003800200 */
[----:B0-----:R-:W-:-:S11]  /*20c0*/  LOP3.LUT R13, R9, 0x3, RZ, 0xc0, !PT ;  /* 0x00000003090d7812 */ /* 0x001fd600078ec0ff */
[----:B------:R-:W-:Y:S05]  /*20d0*/  @!P0 BRA `(.L_x_68) ;  /* 0x00000008000c8947 */ /* 0x000fea0003800000 */
[----:B------:R-:W0:Y:S08]  /*20e0*/  LDC.64 R14, c[0x0][0x390] ;  /* 0x0000e400ff0e7b82 */ /* 0x000e300000000a00 */
[----:B------:R-:W1:Y:S01]  /*20f0*/  LDC.64 R16, c[0x0][0x398] ;  /* 0x0000e600ff107b82 */ /* 0x000e620000000a00 */
[----:B0-----:R-:W-:-:S05]  /*2100*/  IMAD.WIDE R14, R8, 0x4, R14 ;  /* 0x00000004080e7825 */ /* 0x001fca00078e020e */
[----:B------:R-:W1:Y:S02]  /*2110*/  LDG.E R12, desc[UR10][R14.64] ;  /* 0x0000000a0e0c7981 */ /* 0x000e64000c1e1900 */
[----:B-1----:R-:W-:-:S06]  /*2120*/  IMAD.WIDE R16, R12, 0x4, R16 ;  /* 0x000000040c107825 */ /* 0x002fcc00078e0210 */
[----:B------:R-:W2:Y:S01]  /*2130*/  LDG.E R16, desc[UR10][R16.64] ;  /* 0x0000000a10107981 */ /* 0x000ea2000c1e1900 */
[----:B------:R-:W-:Y:S01]  /*2140*/  BSSY.RECONVERGENT B5, `(.L_x_69) ;  /* 0x000001b000057945 */ /* 0x000fe20003800200 */
[----:B--2---:R-:W-:-:S13]  /*2150*/  ISETP.NE.AND P0, PT, R16, R19, PT ;  /* 0x000000131000720c */ /* 0x004fda0003f05270 */
[----:B------:R-:W-:Y:S05]  /*2160*/  @P0 BRA `(.L_x_70) ;  /* 0x0000000000600947 */ /* 0x000fea0003800000 */
[----:B------:R-:W0:Y:S01]  /*2170*/  LDCU.64 UR12, c[0x0][0x3a0] ;  /* 0x00007400ff0c77ac */ /* 0x000e220008000a00 */
[----:B------:R-:W-:Y:S02]  /*2180*/  SHF.R.S32.HI R17, RZ, 0x1f, R12 ;  /* 0x0000001fff117819 */ /* 0x000fe4000001140c */
[----:B0-----:R-:W-:-:S04]  /*2190*/  LEA R16, P0, R12, UR12, 0x2 ;  /* 0x0000000c0c107c11 */ /* 0x001fc8000f8010ff */
[----:B------:R-:W-:-:S05]  /*21a0*/  LEA.HI.X R17, R12, UR13, R17, 0x2, P0 ;  /* 0x0000000d0c117c11 */ /* 0x000fca00080f1411 */
[----:B------:R-:W2:Y:S01]  /*21b0*/  LDG.E R16, desc[UR10][R16.64] ;  /* 0x0000000a10107981 */ /* 0x000ea2000c1e1900 */
[----:B------:R-:W-:Y:S01]  /*21c0*/  BSSY.RECONVERGENT B6, `(.L_x_71) ;  /* 0x000000d000067945 */ /* 0x000fe20003800200 */
[----:B--2---:R-:W-:-:S04]  /*21d0*/  I2FP.F32.S32 R23, R16 ;  /* 0x0000001000177245 */ /* 0x004fc80000201400 */
[----:B------:R-:W0:Y:S08]  /*21e0*/  MUFU.RCP R0, R23 ;  /* 0x0000001700007308 */ /* 0x000e300000001000 */
[----:B------:R-:W1:Y:S01]  /*21f0*/  FCHK P0, R2, R23 ;  /* 0x0000001702007302 */ /* 0x000e620000000000 */
[----:B0-----:R-:W-:-:S04]  /*2200*/  FFMA R21, -R23, R0, 1 ;  /* 0x3f80000017157423 */ /* 0x001fc80000000100 */
[----:B------:R-:W-:-:S04]  /*2210*/  FFMA R21, R0, R21, R0 ;  /* 0x0000001500157223 */ /* 0x000fc80000000000 */
[----:B------:R-:W-:-:S04]  /*2220*/  FFMA R0, R2, R21, RZ ;  /* 0x0000001502007223 */ /* 0x000fc800000000ff */
[----:B------:R-:W-:-:S04]  /*2230*/  FFMA R4, -R23, R0, R2 ;  /* 0x0000000017047223 */ /* 0x000fc80000000102 */
[----:B------:R-:W-:Y:S01]  /*2240*/  FFMA R0, R21, R4, R0 ;  /* 0x0000000415007223 */ /* 0x000fe20000000000 */
[----:B-1----:R-:W-:Y:S06]  /*2250*/  @!P0 BRA `(.L_x_72) ;  /* 0x00000000000c8947 */ /* 0x002fec0003800000 */
[----:B------:R-:W-:Y:S01]  /*2260*/  IMAD.MOV.U32 R0, RZ, RZ, R23 ;  /* 0x000000ffff007224 */ /* 0x000fe200078e0017 */
[----:B------:R-:W-:-:S07]  /*2270*/  MOV R4, 0x2290 ;  /* 0x0000229000047802 */ /* 0x000fce0000000f00 */
[----:B------:R-:W-:Y:S05]  /*2280*/  CALL.REL.NOINC `($__internal_0_$__cuda_sm3x_div_rn_noftz_f32_slowpath) ;  /* 0x0000001000047944 */ /* 0x000fea0003c00000 */
.L_x_72:
[----:B------:R-:W-:Y:S05]  /*2290*/  BSYNC.RECONVERGENT B6 ;  /* 0x0000000000067941 */ /* 0x000fea0003800200 */
.L_x_71:
[----:B------:R-:W0:Y:S02]  /*22a0*/  LDC.64 R16, c[0x0][0x3a8] ;  /* 0x0000ea00ff107b82 */ /* 0x000e240000000a00 */
[----:B0-----:R-:W-:-:S06]  /*22b0*/  IMAD.WIDE R16, R12, 0x4, R16 ;  /* 0x000000040c107825 */ /* 0x001fcc00078e0210 */
[----:B------:R-:W2:Y:S02]  /*22c0*/  LDG.E R16, desc[UR10][R16.64] ;  /* 0x0000000a10107981 */ /* 0x000ea4000c1e1900 */
[----:B--2---:R-:W-:-:S04]  /*22d0*/  FADD R4, R16, 1 ;  /* 0x3f80000010047421 */ /* 0x004fc80000000000 */
[----:B------:R-:W-:-:S07]  /*22e0*/  FFMA R7, R4, R0, R7 ;  /* 0x0000000004077223 */ /* 0x000fce0000000007 */
.L_x_70:
[----:B------:R-:W-:Y:S05]  /*22f0*/  BSYNC.RECONVERGENT B5 ;  /* 0x0000000000057941 */ /* 0x000fea0003800200 */
.L_x_69:
[----:B------:R-:W2:Y:S01]  /*2300*/  LDG.E R12, desc[UR10][R14.64+0x4] ;  /* 0x0000040a0e0c7981 */ /* 0x000ea2000c1e1900 */
[----:B------:R-:W2:Y:S02]  /*2310*/  LDC.64 R16, c[0x0][0x398] ;  /* 0x0000e600ff107b82 */ /* 0x000ea40000000a00 */
[----:B--2---:R-:W-:-:S06]  /*2320*/  IMAD.WIDE R16, R12, 0x4, R16 ;  /* 0x000000040c107825 */ /* 0x004fcc00078e0210 */
        /* <DEDUP_REMOVED lines=19> */
[----:B------:R-:W-:Y:S02]  /*2460*/  MOV R0, R23 ;  /* 0x0000001700007202 */ /* 0x000fe40000000f00 */
[----:B------:R-:W-:-:S07]  /*2470*/  MOV R4, 0x2490 ;  /* 0x0000249000047802 */ /* 0x000fce0000000f00 */
[----:B------:R-:W-:Y:S05]  /*2480*/  CALL.REL.NOINC `($__internal_0_$__cuda_sm3x_div_rn_noftz_f32_slowpath) ;  /* 0x0000000c00847944 */ /* 0x000fea0003c00000 */
.L_x_76:
[----:B------:R-:W-:Y:S05]  /*2490*/  BSYNC.RECONVERGENT B6 ;  /* 0x0000000000067941 */ /* 0x000fea0003800200 */
.L_x_75:
[----:B------:R-:W0:Y:S02]  /*24a0*/  LDC.64 R16, c[0x0][0x3a8] ;  /* 0x0000ea00ff107b82 */ /* 0x000e240000000a00 */
[----:B0-----:R-:W-:-:S06]  /*24b0*/  IMAD.WIDE R16, R12, 0x4, R16 ;  /* 0x000000040c107825 */ /* 0x001fcc00078e0210 */
[----:B------:R-:W2:Y:S02]  /*24c0*/  LDG.E R16, desc[UR10][R16.64] ;  /* 0x0000000a10107981 */ /* 0x000ea4000c1e1900 */
[----:B--2---:R-:W-:-:S04]  /*24d0*/  FADD R4, R16, 1 ;  /* 0x3f80000010047421 */ /* 0x004fc80000000000 */
[----:B------:R-:W-:-:S07]  /*24e0*/  FFMA R7, R4, R0, R7 ;  /* 0x0000000004077223 */ /* 0x000fce0000000007 */
.L_x_74:
[----:B------:R-:W-:Y:S05]  /*24f0*/  BSYNC.RECONVERGENT B5 ;  /* 0x0000000000057941 */ /* 0x000fea0003800200 */
.L_x_73:
        /* <DEDUP_REMOVED lines=25> */
.L_x_80:
[----:B------:R-:W-:Y:S05]  /*2690*/  BSYNC.RECONVERGENT B6 ;  /* 0x0000000000067941 */ /* 0x000fea0003800200 */
.L_x_79:
[----:B------:R-:W0:Y:S02]  /*26a0*/  LDC.64 R16, c[0x0][0x3a8] ;  /* 0x0000ea00ff107b82 */ /* 0x000e240000000a00 */
[----:B0-----:R-:W-:-:S06]  /*26b0*/  IMAD.WIDE R16, R12, 0x4, R16 ;  /* 0x000000040c107825 */ /* 0x001fcc00078e0210 */
[----:B------:R-:W2:Y:S02]  /*26c0*/  LDG.E R16, desc[UR10][R16.64] ;  /* 0x0000000a10107981 */ /* 0x000ea4000c1e1900 */
[----:B--2---:R-:W-:-:S04]  /*26d0*/  FADD R4, R16, 1 ;  /* 0x3f80000010047421 */ /* 0x004fc80000000000 */
[----:B------:R-:W-:-:S07]  /*26e0*/  FFMA R7, R4, R0, R7 ;  /* 0x0000000004077223 */ /* 0x000fce0000000007 */
.L_x_78:
[----:B------:R-:W-:Y:S05]  /*26f0*/  BSYNC.RECONVERGENT B5 ;  /* 0x0000000000057941 */ /* 0x000fea0003800200 */
.L_x_77:
        /* <DEDUP_REMOVED lines=25> */
.L_x_84:
[----:B------:R-:W-:Y:S05]  /*2890*/  BSYNC.RECONVERGENT B6 ;  /* 0x0000000000067941 */ /* 0x000fea0003800200 */
.L_x_83:
[----:B------:R-:W0:Y:S02]  /*28a0*/  LDC.64 R16, c[0x0][0x3a8] ;  /* 0x0000ea00ff107b82 */ /* 0x000e240000000a00 */
[----:B0-----:R-:W-:-:S06]  /*28b0*/  IMAD.WIDE R14, R14, 0x4, R16 ;  /* 0x000000040e0e7825 */ /* 0x001fcc00078e0210 */
[----:B------:R-:W2:Y:S02]  /*28c0*/  LDG.E R14, desc[UR10][R14.64] ;  /* 0x0000000a0e0e7981 */ /* 0x000ea4000c1e1900 */
[----:B--2---:R-:W-:-:S04]  /*28d0*/  FADD R4, R14, 1 ;  /* 0x3f8000000e047421 */ /* 0x004fc80000000000 */
[----:B------:R-:W-:-:S07]  /*28e0*/  FFMA R7, R4, R0, R7 ;  /* 0x0000000004077223 */ /* 0x000fce0000000007 */
.L_x_82:
[----:B------:R-:W-:Y:S05]  /*28f0*/  BSYNC.RECONVERGENT B5 ;  /* 0x0000000000057941 */ /* 0x000fea0003800200 */
.L_x_81:
[----:B------:R-:W-:-:S07]  /*2900*/  VIADD R8, R8, 0x4 ;  /* 0x0000000408087836 */ /* 0x000fce0000000000 */
.L_x_68:
[----:B------:R-:W-:Y:S05]  /*2910*/  BSYNC.RECONVERGENT B4 ;  /* 0x0000000000047941 */ /* 0x000fea0003800200 */
.L_x_67:
[----:B------:R-:W-:-:S13]  /*2920*/  ISETP.NE.AND P0, PT, R13, RZ, PT ;  /* 0x000000ff0d00720c */ /* 0x000fda0003f05270 */
[----:B------:R-:W-:Y:S05]  /*2930*/  @!P0 BRA `(.L_x_31) ;  /* 0x0000000400a88947 */ /* 0x000fea0003800000 */
[----:B------:R-:W-:Y:S01]  /*2940*/  ISETP.NE.AND P0, PT, R13, 0x1, PT ;  /* 0x000000010d00780c */ /* 0x000fe20003f05270 */
[----:B------:R-:W-:-:S12]  /*2950*/  BSSY.RECONVERGENT B4, `(.L_x_85) ;  /* 0x0000045000047945 */ /* 0x000fd80003800200 */
        /* <DEDUP_REMOVED lines=28> */
.L_x_90:
[----:B------:R-:W-:Y:S05]  /*2b20*/  BSYNC.RECONVERGENT B6 ;  /* 0x0000000000067941 */ /* 0x000fea0003800200 */
.L_x_89:
[----:B------:R-:W0:Y:S02]  /*2b30*/  LDC.64 R16, c[0x0][0x3a8] ;  /* 0x0000ea00ff107b82 */ /* 0x000e240000000a00 */
[----:B0-----:R-:W-:-:S06]  /*2b40*/  IMAD.WIDE R12, R12, 0x4, R16 ;  /* 0x000000040c0c7825 */ /* 0x001fcc00078e0210 */
[----:B------:R-:W2:Y:S02]  /*2b50*/  LDG.E R12, desc[UR10][R12.64] ;  /* 0x0000000a0c0c7981 */ /* 0x000ea4000c1e1900 */
[----:B--2---:R-:W-:-:S04]  /*2b60*/  FADD R4, R12, 1 ;  /* 0x3f8000000c047421 */ /* 0x004fc80000000000 */
[----:B------:R-:W-:-:S07]  /*2b70*/  FFMA R7, R4, R0, R7 ;  /* 0x0000000004077223 */ /* 0x000fce0000000007 */
.L_x_88:
[----:B------:R-:W-:Y:S05]  /*2b80*/  BSYNC.RECONVERGENT B5 ;  /* 0x0000000000057941 */ /* 0x000fea0003800200 */
.L_x_87:
        /* <DEDUP_REMOVED lines=25> */
.L_x_94:
[----:B------:R-:W-:Y:S05]  /*2d20*/  BSYNC.RECONVERGENT B6 ;  /* 0x0000000000067941 */ /* 0x000fea0003800200 */
.L_x_93:
[----:B------:R-:W0:Y:S02]  /*2d30*/  LDC.64 R12, c[0x0][0x3a8] ;  /* 0x0000ea00ff0c7b82 */ /* 0x000e240000000a00 */
[----:B0-----:R-:W-:-:S06]  /*2d40*/  IMAD.WIDE R14, R14, 0x4, R12 ;  /* 0x000000040e0e7825 */ /* 0x001fcc00078e020c */
[----:B------:R-:W2:Y:S02]  /*2d50*/  LDG.E R14, desc[UR10][R14.64] ;  /* 0x0000000a0e0e7981 */ /* 0x000ea4000c1e1900 */
[----:B--2---:R-:W-:-:S04]  /*2d60*/  FADD R4, R14, 1 ;  /* 0x3f8000000e047421 */ /* 0x004fc80000000000 */
[----:B------:R-:W-:-:S07]  /*2d70*/  FFMA R7, R4, R0, R7 ;  /* 0x0000000004077223 */ /* 0x000fce0000000007 */
.L_x_92:
[----:B------:R-:W-:Y:S05]  /*2d80*/  BSYNC.RECONVERGENT B5 ;  /* 0x0000000000057941 */ /* 0x000fea0003800200 */
.L_x_91:
[----:B------:R-:W-:-:S07]  /*2d90*/  IADD3 R8, PT, PT, R8, 0x2, RZ ;  /* 0x0000000208087810 */ /* 0x000fce0007ffe0ff */
.L_x_86:
[----:B------:R-:W-:Y:S05]  /*2da0*/  BSYNC.RECONVERGENT B4 ;  /* 0x0000000000047941 */ /* 0x000fea0003800200 */
.L_x_85:
[----:B------:R-:W-:-:S04]  /*2db0*/  LOP3.LUT R9, R9, 0x1, RZ, 0xc0, !PT ;  /* 0x0000000109097812 */ /* 0x000fc800078ec0ff */
[----:B------:R-:W-:-:S13]  /*2dc0*/  ISETP.NE.U32.AND P0, PT, R9, 0x1, PT ;  /* 0x000000010900780c */ /* 0x000fda0003f05070 */
[----:B------:R-:W-:Y:S05]  /*2dd0*/  @P0 BRA `(.L_x_31) ;  /* 0x0000000000800947 */ /* 0x000fea0003800000 */
[----:B------:R-:W0:Y:S02]  /*2de0*/  LDC.64 R12, c[0x0][0x390] ;  /* 0x0000e400ff0c7b82 */ /* 0x000e240000000a00 */
[----:B0-----:R-:W-:-:S06]  /*2df0*/  IMAD.WIDE R8, R8, 0x4, R12 ;  /* 0x0000000408087825 */ /* 0x001fcc00078e020c */
[----:B------:R-:W0:Y:S01]  /*2e00*/  LDC.64 R12, c[0x0][0x398] ;  /* 0x0000e600ff0c7b82 */ /* 0x000e220000000a00 */
[----:B------:R-:W0:Y:S02]  /*2e10*/  LDG.E R8, desc[UR10][R8.64] ;  /* 0x0000000a08087981 */ /* 0x000e24000c1e1900 */
[----:B0-----:R-:W-:-:S06]  /*2e20*/  IMAD.WIDE R12, R8, 0x4, R12 ;  /* 0x00000004080c7825 */ /* 0x001fcc00078e020c */
[----:B------:R-:W2:Y:S02]  /*2e30*/  LDG.E R12, desc[UR10][R12.64] ;  /* 0x0000000a0c0c7981 */ /* 0x000ea4000c1e1900 */
        /* <DEDUP_REMOVED lines=20> */
.L_x_96:
[----:B------:R-:W-:Y:S05]  /*2f80*/  BSYNC.RECONVERGENT B4 ;  /* 0x0000000000047941 */ /* 0x000fea0003800200 */
.L_x_95:
[----:B------:R-:W0:Y:S02]  /*2f90*/  LDC.64 R12, c[0x0][0x3a8] ;  /* 0x0000ea00ff0c7b82 */ /* 0x000e240000000a00 */
[----:B0-----:R-:W-:-:S06]  /*2fa0*/  IMAD.WIDE R8, R8, 0x4, R12 ;  /* 0x0000000408087825 */ /* 0x001fcc00078e020c */
[----:B------:R-:W2:Y:S02]  /*2fb0*/  LDG.E R8, desc[UR10][R8.64] ;  /* 0x0000000a08087981 */ /* 0x000ea4000c1e1900 */
[----:B--2---:R-:W-:-:S04]  /*2fc0*/  FADD R2, R8, 1 ;  /* 0x3f80000008027421 */ /* 0x004fc80000000000 */
[----:B------:R-:W-:-:S07]  /*2fd0*/  FFMA R7, R2, R0, R7 ;  /* 0x0000000002077223 */ /* 0x000fce0000000007 */
.L_x_31:
[----:B------:R-:W-:Y:S05]  /*2fe0*/  BSYNC.RECONVERGENT B0 ;  /* 0x0000000000007941 */ /* 0x000fea0003800200 */
.L_x_30:
[----:B------:R-:W1:Y:S02]  /*2ff0*/  LDC.64 R8, c[0x0][0x3a8] ;  /* 0x0000ea00ff087b82 */ /* 0x000e640000000a00 */
[----:B-1----:R-:W-:-:S05]  /*3000*/  IMAD.WIDE R8, R6, 0x4, R8 ;  /* 0x0000000406087825 */ /* 0x002fca00078e0208 */
[----:B------:R3:W-:Y:S04]  /*3010*/  STG.E desc[UR10][R8.64], R7 ;  /* 0x0000000708007986 */ /* 0x0007e8000c10190a */
[----:B------:R-:W2:Y:S01]  /*3020*/  LDG.E R0, desc[UR10][R10.64+0x4] ;  /* 0x0000040a0a007981 */ /* 0x000ea2000c1e1900 */
[----:B------:R-:W-:-:S04]  /*3030*/  IADD3 R5, PT, PT, R5, UR8, RZ ;  /* 0x0000000805057c10 */ /* 0x000fc8000fffe0ff */
[----:B--2---:R-:W-:-:S13]  /*3040*/  ISETP.GE.AND P0, PT, R5, R0, PT ;  /* 0x000000000500720c */ /* 0x004fda0003f06270 */
[----:B---3--:R-:W-:Y:S05]  /*3050*/  @!P0 BRA `(.L_x_97) ;  /* 0xffffffdc00c88947 */ /* 0x008fea000383ffff */
.L_x_29:
[----:B------:R-:W-:Y:S05]  /*3060*/  BSYNC.RECONVERGENT B1 ;  /* 0x0000000000017941 */ /* 0x000fea0003800200 */
.L_x_28:
[----:B------:R-:W3:Y:S08]  /*3070*/  S2UR UR7, SR_CgaCtaId ;  /* 0x00000000000779c3 */ /* 0x000ef00000008800 */
[----:B------:R-:W-:Y:S01]  /*3080*/  BAR.SYNC.DEFER_BLOCKING 0x0 ;  /* 0x0000000000007b1d */ /* 0x000fe20000010000 */
[----:B------:R-:W-:-:S05]  /*3090*/  ISETP.NE.AND P0, PT, R3, RZ, PT ;  /* 0x000000ff0300720c */ /* 0x000fca0003f05270 */
[----:B------:R-:W-:Y:S02]  /*30a0*/  UMOV UR6, 0x400 ;  /* 0x0000040000067882 */ /* 0x000fe40000000000 */
[----:B---3--:R-:W-:-:S09]  /*30b0*/  ULEA UR6, UR7, UR6, 0x18 ;  /* 0x0000000607067291 */ /* 0x008fd2000f8ec0ff */
[----:B------:R-:W3:Y:S02]  /*30c0*/  @!P0 LDS R0, [UR6+0x18] ;  /* 0x00001806ff008984 */ /* 0x000ee40008000800 */
[----:B---3--:R-:W-:-:S05]  /*30d0*/  @!P0 VIADD R2, R0, 0xffffffff ;  /* 0xffffffff00028836 */ /* 0x008fca0000000000 */
[----:B------:R-:W-:Y:S01]  /*30e0*/  @!P0 STS [UR6+0x18], R2 ;  /* 0x00001802ff008988 */ /* 0x000fe20008000806 */
[----:B------:R-:W-:Y:S06]  /*30f0*/  BAR.SYNC.DEFER_BLOCKING 0x0 ;  /* 0x0000000000007b1d */ /* 0x000fec0000010000 */
[----:B------:R-:W3:Y:S02]  /*3100*/  LDS R0, [UR6+0x18] ;  /* 0x00001806ff007984 */ /* 0x000ee40008000800 */
[----:B---3--:R-:W-:-:S13]  /*3110*/  ISETP.GT.AND P0, PT, R0, RZ, PT ;  /* 0x000000ff0000720c */ /* 0x008fda0003f04270 */
[----:B------:R-:W-:Y:S05]  /*3120*/  @P0 BRA `(.L_x_98) ;  /* 0xffffffdc00700947 */ /* 0x000fea000383ffff */
.L_x_27:
[----:B------:R-:W5:Y:S01]  /*3130*/  LDCU UR7, c[0x0][0x3d8] ;  /* 0x00007b00ff0777ac */ /* 0x000f620008000800 */
[----:B------:R-:W-:Y:S01]  /*3140*/  BAR.SYNC.DEFER_BLOCKING 0x0 ;  /* 0x0000000000007b1d */ /* 0x000fe20000010000 */
[----:B-----5:R-:W-:-:S13]  /*3150*/  ISETP.GE.AND P0, PT, R3, UR7, PT ;  /* 0x0000000703007c0c */ /* 0x020fda000bf06270 */
[----:B------:R-:W-:Y:S05]  /*3160*/  @P0 EXIT ;  /* 0x000000000000094d */ /* 0x000fea0003800000 */
[----:B---3--:R-:W3:Y:S01]  /*3170*/  LDS.64 R10, [UR6] ;  /* 0x00000006ff0a7984 */ /* 0x008ee20008000a00 */
[----:B0-2-4-:R-:W0:Y:S01]  /*3180*/  LDC.64 R6, c[0x0][0x3a8] ;  /* 0x0000ea00ff067b82 */ /* 0x015e220000000a00 */
[----:B-1----:R-:W-:Y:S01]  /*3190*/  MOV R13, R3 ;  /* 0x00000003000d7202 */ /* 0x002fe20000000f00 */
[----:B------:R-:W1:Y:S06]  /*31a0*/  LDCU UR4, c[0x0][0x3d8] ;  /* 0x00007b00ff0477ac */ /* 0x000e6c0008000800 */
[----:B------:R-:W2:Y:S01]  /*31b0*/  LDC.64 R8, c[0x0][0x3d0] ;  /* 0x0000f400ff087b82 */ /* 0x000ea20000000a00 */
[----:B-1-3--:R-:W-:-:S13]  /*31c0*/  ISETP.NE.AND P0, PT, R3, R10, PT ;  /* 0x0000000a0300720c */ /* 0x00afda0003f05270 */
.L_x_101:
[----:B------:R-:W-:Y:S04]  /*31d0*/  BSSY.RECONVERGENT B0, `(.L_x_99) ;  /* 0x0000008000007945 */ /* 0x000fe80003800200 */
[----:B-1----:R-:W-:Y:S05]  /*31e0*/  @!P0 BRA `(.L_x_100) ;  /* 0x0000000000188947 */ /* 0x002fea0003800000 */
[----:B0-----:R-:W-:-:S04]  /*31f0*/  IMAD.WIDE R2, R13, 0x4, R6 ;  /* 0x000000040d027825 */ /* 0x001fc800078e0206 */
[----:B--2---:R-:W-:Y:S02]  /*3200*/  IMAD.WIDE R4, R13, 0x4, R8 ;  /* 0x000000040d047825 */ /* 0x004fe400078e0208 */
[----:B------:R-:W2:Y:S04]  /*3210*/  LDG.E R2, desc[UR10][R2.64] ;  /* 0x0000000a02027981 */ /* 0x000ea8000c1e1900 */
[----:B------:R-:W2:Y:S02]  /*3220*/  LDG.E R15, desc[UR10][R4.64] ;  /* 0x0000000a040f7981 */ /* 0x000ea4000c1e1900 */
[----:B--2---:R-:W-:-:S05]  /*3230*/  FADD R15, R2, R15 ;  /* 0x0000000f020f7221 */ /* 0x004fca0000000000 */
[----:B------:R1:W-:Y:S02]  /*3240*/  STG.E desc[UR10][R4.64], R15 ;  /* 0x0000000f04007986 */ /* 0x0003e4000c10190a */
.L_x_100:
[----:B------:R-:W-:Y:S05]  /*3250*/  BSYNC.RECONVERGENT B0 ;  /* 0x0000000000007941 */ /* 0x000fea0003800200 */
.L_x_99:
[----:B------:R-:W-:-:S05]  /*3260*/  IMAD.IADD R13, R13, 0x1, R11 ;  /* 0x000000010d0d7824 */ /* 0x000fca00078e020b */
[----:B------:R-:W-:-:S13]  /*3270*/  ISETP.GE.AND P1, PT, R13, UR4, PT ;  /* 0x000000040d007c0c */ /* 0x000fda000bf26270 */
[----:B------:R-:W-:Y:S05]  /*3280*/  @!P1 BRA `(.L_x_101) ;  /* 0xfffffffc00d09947 */ /* 0x000fea000383ffff */
[----:B------:R-:W-:Y:S05]  /*3290*/  EXIT ;  /* 0x000000000000794d */ /* 0x000fea0003800000 */
        .weak           $__internal_0_$__cuda_sm3x_div_rn_noftz_f32_slowpath
        .type           $__internal_0_$__cuda_sm3x_div_rn_noftz_f32_slowpath,@function
        .size           $__internal_0_$__cuda_sm3x_div_rn_noftz_f32_slowpath,(.L_x_114 - $__internal_0_$__cuda_sm3x_div_rn_noftz_f32_slowpath)
$__internal_0_$__cuda_sm3x_div_rn_noftz_f32_slowpath:
[----:B------:R-:W-:Y:S01]  /*32a0*/  SHF.R.U32.HI R21, RZ, 0x17, R0 ;  /* 0x00000017ff157819 */ /* 0x000fe20000011600 */
[----:B------:R-:W-:Y:S01]  /*32b0*/  BSSY.RECONVERGENT B2, `(.L_x_102) ;  /* 0x0000065000027945 */ /* 0x000fe20003800200 */
[----:B------:R-:W-:Y:S02]  /*32c0*/  SHF.R.U32.HI R22, RZ, 0x17, R2 ;  /* 0x00000017ff167819 */ /* 0x000fe40000011602 */
[----:B------:R-:W-:Y:S02]  /*32d0*/  LOP3.LUT R21, R21, 0xff, RZ, 0xc0, !PT ;  /* 0x000000ff15157812 */ /* 0x000fe400078ec0ff */
[----:B------:R-:W-:Y:S02]  /*32e0*/  LOP3.LUT R22, R22, 0xff, RZ, 0xc0, !PT ;  /* 0x000000ff16167812 */ /* 0x000fe400078ec0ff */
[----:B------:R-:W-:Y:S02]  /*32f0*/  IADD3 R23, PT, PT, R21, -0x1, RZ ;  /* 0xffffffff15177810 */ /* 0x000fe40007ffe0ff */
[----:B------:R-:W-:Y:S01]  /*3300*/  MOV R26, R2 ;  /* 0x00000002001a7202 */ /* 0x000fe20000000f00 */
[----:B------:R-:W-:Y:S01]  /*3310*/  VIADD R24, R22, 0xffffffff ;  /* 0xffffffff16187836 */ /* 0x000fe20000000000 */
[----:B------:R-:W-:-:S04]  /*3320*/  ISETP.GT.U32.AND P0, PT, R23, 0xfd, PT ;  /* 0x000000fd1700780c */ /* 0x000fc80003f04070 */
[----:B------:R-:W-:-:S13]  /*3330*/  ISETP.GT.U32.OR P0, PT, R24, 0xfd, P0 ;  /* 0x000000fd1800780c */ /* 0x000fda0000704470 */
[----:B------:R-:W-:Y:S01]  /*3340*/  @!P0 IMAD.MOV.U32 R24, RZ, RZ, RZ ;  /* 0x000000ffff188224 */ /* 0x000fe200078e00ff */
[----:B------:R-:W-:Y:S06]  /*3350*/  @!P0 BRA `(.L_x_103) ;  /* 0x0000000000608947 */ /* 0x000fec0003800000 */
[----:B------:R-:W-:Y:S02]  /*3360*/  FSETP.GTU.FTZ.AND P0, PT, |R2|, +INF , PT ;  /* 0x7f8000000200780b */ /* 0x000fe40003f1c200 */
[----:B------:R-:W-:-:S04]  /*3370*/  FSETP.GTU.FTZ.AND P1, PT, |R0|, +INF , PT ;  /* 0x7f8000000000780b */ /* 0x000fc80003f3c200 */
[----:B------:R-:W-:-:S13]  /*3380*/  PLOP3.LUT P0, PT, P0, P1, PT, 0xf8, 0x8f ;  /* 0x00000000008f781c */ /* 0x000fda0000703f70 */
[----:B------:R-:W-:Y:S05]  /*3390*/  @P0 BRA `(.L_x_104) ;  /* 0x0000000400540947 */ /* 0x000fea0003800000 */
[----:B------:R-:W-:-:S13]  /*33a0*/  LOP3.LUT P0, RZ, R0, 0x7fffffff, R26, 0xc8, !PT ;  /* 0x7fffffff00ff7812 */ /* 0x000fda000780c81a */
[----:B------:R-:W-:Y:S05]  /*33b0*/  @!P0 BRA `(.L_x_105) ;  /* 0x0000000400448947 */ /* 0x000fea0003800000 */
[----:B------:R-:W-:Y:S02]  /*33c0*/  FSETP.NEU.FTZ.AND P3, PT, |R2|, +INF , PT ;  /* 0x7f8000000200780b */ /* 0x000fe40003f7d200 */
[----:B------:R-:W-:Y:S02]  /*33d0*/  FSETP.NEU.FTZ.AND P1, PT, |R0|, +INF , PT ;  /* 0x7f8000000000780b */ /* 0x000fe40003f3d200 */
[----:B------:R-:W-:-:S11]  /*33e0*/  FSETP.NEU.FTZ.AND P0, PT, |R2|, +INF , PT ;  /* 0x7f8000000200780b */ /* 0x000fd60003f1d200 */
[----:B------:R-:W-:Y:S05]  /*33f0*/  @!P1 BRA !P3, `(.L_x_105) ;  /* 0x0000000400349947 */ /* 0x000fea0005800000 */
[----:B------:R-:W-:-:S04]  /*3400*/  LOP3.LUT P3, RZ, R26, 0x7fffffff, RZ, 0xc0, !PT ;  /* 0x7fffffff1aff7812 */ /* 0x000fc8000786c0ff */
[----:B------:R-:W-:-:S13]  /*3410*/  PLOP3.LUT P1, PT, P1, P3, PT, 0x2f, 0xf2 ;  /* 0x0000000000f2781c */ /* 0x000fda0000f26577 */
[----:B------:R-:W-:Y:S05]  /*3420*/  @P1 BRA `(.L_x_106) ;  /* 0x0000000400201947 */ /* 0x000fea0003800000 */
[----:B------:R-:W-:-:S04]  /*3430*/  LOP3.LUT P1, RZ, R0, 0x7fffffff, RZ, 0xc0, !PT ;  /* 0x7fffffff00ff7812 */ /* 0x000fc8000782c0ff */
[----:B------:R-:W-:-:S13]  /*3440*/  PLOP3.LUT P0, PT, P0, P1, PT, 0x2f, 0xf2 ;  /* 0x0000000000f2781c */ /* 0x000fda0000702577 */
[----:B------:R-:W-:Y:S05]  /*3450*/  @P0 BRA `(.L_x_107) ;  /* 0x0000000400080947 */ /* 0x000fea0003800000 */
[----:B------:R-:W-:Y:S02]  /*3460*/  ISETP.GE.AND P1, PT, R23, RZ, PT ;  /* 0x000000ff1700720c */ /* 0x000fe40003f26270 */
[----:B------:R-:W-:-:S04]  /*3470*/  IADD3 R23, PT, PT, R22, -0x1, RZ ;  /* 0xffffffff16177810 */ /* 0x000fc80007ffe0ff */
[----:B------:R-:W-:-:S07]  /*3480*/  ISETP.GE.AND P0, PT, R23, RZ, PT ;  /* 0x000000ff1700720c */ /* 0x000fce0003f06270 */
[----:B------:R-:W-:-:S06]  /*3490*/  @!P1 FFMA R0, R0, 1.84467440737095516160e+19, RZ ;  /* 0x5f80000000009823 */ /* 0x000fcc00000000ff */
[----:B------:R-:W-:Y:S01]  /*34a0*/  @P0 IMAD.MOV.U32 R24, RZ, RZ, RZ ;  /* 0x000000ffff180224 */ /* 0x000fe200078e00ff */
[----:B------:R-:W-:Y:S01]  /*34b0*/  @!P0 MOV R24, 0xffffffc0 ;  /* 0xffffffc000188802 */ /* 0x000fe20000000f00 */
[----:B------:R-:W-:-:S04]  /*34c0*/  @!P0 FFMA R26, R2, 1.84467440737095516160e+19, RZ ;  /* 0x5f800000021a8823 */ /* 0x000fc800000000ff */
[----:B------:R-:W-:-:S07]  /*34d0*/  @!P1 VIADD R24, R24, 0x40 ;  /* 0x0000004018189836 */ /* 0x000fce0000000000 */
.L_x_103:
[----:B------:R-:W-:Y:S01]  /*34e0*/  LEA R23, R21, 0xc0800000, 0x17 ;  /* 0xc080000015177811 */ /* 0x000fe200078eb8ff */
[----:B------:R-:W-:Y:S01]  /*34f0*/  VIADD R22, R22, 0xffffff81 ;  /* 0xffffff8116167836 */ /* 0x000fe20000000000 */
[----:B------:R-:W-:Y:S02]  /*3500*/  BSSY.RECONVERGENT B3, `(.L_x_108) ;  /* 0x0000035000037945 */ /* 0x000fe40003800200 */
[----:B------:R-:W-:Y:S01]  /*3510*/  IADD3 R28, PT, PT, -R23, R0, RZ ;  /* 0x00000000171c7210 */ /* 0x000fe20007ffe1ff */
[----:B------:R-:W-:-:S03]  /*3520*/  IMAD R26, R22, -0x800000, R26 ;  /* 0xff800000161a7824 */ /* 0x000fc600078e021a */
[----:B------:R-:W0:Y:S01]  /*3530*/  MUFU.RCP R0, R28 ;  /* 0x0000001c00007308 */ /* 0x000e220000001000 */
[----:B------:R-:W-:-:S04]  /*3540*/  FADD.FTZ R23, -R28, -RZ ;  /* 0x800000ff1c177221 */ /* 0x000fc80000010100 */
[----:B0-----:R-:W-:-:S04]  /*3550*/  FFMA R27, R0, R23, 1 ;  /* 0x3f800000001b7423 */ /* 0x001fc80000000017 */
[----:B------:R-:W-:Y:S01]  /*3560*/  FFMA R0, R0, R27, R0 ;  /* 0x0000001b00007223 */ /* 0x000fe20000000000 */
[----:B------:R-:W-:-:S03]  /*3570*/  IADD3 R27, PT, PT, R22, 0x7f, -R21 ;  /* 0x0000007f161b7810 */ /* 0x000fc60007ffe815 */
[----:B------:R-:W-:-:S04]  /*3580*/  FFMA R29, R26, R0, RZ ;  /* 0x000000001a1d7223 */ /* 0x000fc800000000ff */
[----:B------:R-:W-:-:S04]  /*3590*/  FFMA R21, R23, R29, R26 ;  /* 0x0000001d17157223 */ /* 0x000fc8000000001a */
[----:B------:R-:W-:-:S04]  /*35a0*/  FFMA R22, R0, R21, R29 ;  /* 0x0000001500167223 */ /* 0x000fc8000000001d */
[----:B------:R-:W-:Y:S01]  /*35b0*/  FFMA R21, R23, R22, R26 ;  /* 0x0000001617157223 */ /* 0x000fe2000000001a */
[----:B------:R-:W-:-:S03]  /*35c0*/  IADD3 R26, PT, PT, R27, R24, RZ ;  /* 0x000000181b1a7210 */ /* 0x000fc60007ffe0ff */
[----:B------:R-:W-:-:S05]  /*35d0*/  FFMA R23, R0, R21, R22 ;  /* 0x0000001500177223 */ /* 0x000fca0000000016 */
[----:B------:R-:W-:-:S04]  /*35e0*/  SHF.R.U32.HI R27, RZ, 0x17, R23 ;  /* 0x00000017ff1b7819 */ /* 0x000fc80000011617 */
[----:B------:R-:W-:-:S05]  /*35f0*/  LOP3.LUT R27, R27, 0xff, RZ, 0xc0, !PT ;  /* 0x000000ff1b1b7812 */ /* 0x000fca00078ec0ff */
[----:B------:R-:W-:-:S05]  /*3600*/  IMAD.IADD R24, R27, 0x1, R26 ;  /* 0x000000011b187824 */ /* 0x000fca00078e021a */
[----:B------:R-:W-:-:S04]  /*3610*/  IADD3 R27, PT, PT, R24, -0x1, RZ ;  /* 0xffffffff181b7810 */ /* 0x000fc80007ffe0ff */
[----:B------:R-:W-:-:S13]  /*3620*/  ISETP.GE.U32.AND P0, PT, R27, 0xfe, PT ;  /* 0x000000fe1b00780c */ /* 0x000fda0003f06070 */
[----:B------:R-:W-:Y:S05]  /*3630*/  @!P0 BRA `(.L_x_109) ;  /* 0x0000000000808947 */ /* 0x000fea0003800000 */
[----:B------:R-:W-:-:S13]  /*3640*/  ISETP.GT.AND P0, PT, R24, 0xfe, PT ;  /* 0x000000fe1800780c */ /* 0x000fda0003f04270 */
[----:B------:R-:W-:Y:S05]  /*3650*/  @P0 BRA `(.L_x_110) ;  /* 0x00000000006c0947 */ /* 0x000fea0003800000 */
[----:B------:R-:W-:-:S13]  /*3660*/  ISETP.GE.AND P0, PT, R24, 0x1, PT ;  /* 0x000000011800780c */ /* 0x000fda0003f06270 */
[----:B------:R-:W-:Y:S05]  /*3670*/  @P0 BRA `(.L_x_111) ;  /* 0x0000000000740947 */ /* 0x000fea0003800000 */
[----:B------:R-:W-:Y:S02]  /*3680*/  ISETP.GE.AND P0, PT, R24, -0x18, PT ;  /* 0xffffffe81800780c */ /* 0x000fe40003f06270 */
[----:B------:R-:W-:-:S11]  /*3690*/  LOP3.LUT R23, R23, 0x80000000, RZ, 0xc0, !PT ;  /* 0x8000000017177812 */ /* 0x000fd600078ec0ff */
[----:B------:R-:W-:Y:S05]  /*36a0*/  @!P0 BRA `(.L_x_111) ;  /* 0x0000000000688947 */ /* 0x000fea0003800000 */
[CCC-:B------:R-:W-:Y:S01]  /*36b0*/  FFMA.RZ R26, R0.reuse, R21.reuse, R22.reuse ;  /* 0x00000015001a7223 */ /* 0x1c0fe2000000c016 */
[CCC-:B------:R-:W-:Y:S01]  /*36c0*/  FFMA.RP R27, R0.reuse, R21.reuse, R22.reuse ;  /* 0x00000015001b7223 */ /* 0x1c0fe20000008016 */
[----:B------:R-:W-:Y:S01]  /*36d0*/  FFMA.RM R0, R0, R21, R22 ;  /* 0x0000001500007223 */ /* 0x000fe20000004016 */
[C---:B------:R-:W-:Y:S01]  /*36e0*/  VIADD R21, R24.reuse, 0x20 ;  /* 0x0000002018157836 */ /* 0x040fe20000000000 */
[----:B------:R-:W-:Y:S02]  /*36f0*/  ISETP.NE.AND P3, PT, R24, RZ, PT ;  /* 0x000000ff1800720c */ /* 0x000fe40003f65270 */
[----:B------:R-:W-:Y:S02]  /*3700*/  LOP3.LUT R22, R26, 0x7fffff, RZ, 0xc0, !PT ;  /* 0x007fffff1a167812 */ /* 0x000fe400078ec0ff */
[----:B------:R-:W-:Y:S02]  /*3710*/  ISETP.NE.AND P1, PT, R24, RZ, PT ;  /* 0x000000ff1800720c */ /* 0x000fe40003f25270 */
[----:B------:R-:W-:-:S02]  /*3720*/  LOP3.LUT R22, R22, 0x800000, RZ, 0xfc, !PT ;  /* 0x0080000016167812 */ /* 0x000fc400078efcff */
[----:B------:R-:W-:Y:S02]  /*3730*/  IADD3 R24, PT, PT, -R24, RZ, RZ ;  /* 0x000000ff18187210 */ /* 0x000fe40007ffe1ff */
[----:B------:R-:W-:Y:S02]  /*3740*/  SHF.L.U32 R21, R22, R21, RZ ;  /* 0x0000001516157219 */ /* 0x000fe400000006ff */
[----:B------:R-:W-:Y:S02]  /*3750*/  FSETP.NEU.FTZ.AND P0, PT, R27, R0, PT ;  /* 0x000000001b00720b */ /* 0x000fe40003f1d000 */
[----:B------:R-:W-:Y:S02]  /*3760*/  SEL R27, R24, RZ, P3 ;  /* 0x000000ff181b7207 */ /* 0x000fe40001800000 */
[----:B------:R-:W-:Y:S02]  /*3770*/  ISETP.NE.AND P1, PT, R21, RZ, P1 ;  /* 0x000000ff1500720c */ /* 0x000fe40000f25270 */
[----:B------:R-:W-:-:S02]  /*3780*/  SHF.R.U32.HI R27, RZ, R27, R22 ;  /* 0x0000001bff1b7219 */ /* 0x000fc40000011616 */
[----:B------:R-:W-:Y:S02]  /*3790*/  PLOP3.LUT P0, PT, P0, P1, PT, 0xf8, 0x8f ;  /* 0x00000000008f781c */ /* 0x000fe40000703f70 */
[----:B------:R-:W-:Y:S02]  /*37a0*/  SHF.R.U32.HI R21, RZ, 0x1, R27 ;  /* 0x00000001ff157819 */ /* 0x000fe4000001161b */
[----:B------:R-:W-:-:S04]  /*37b0*/  SEL R0, RZ, 0x1, !P0 ;  /* 0x00000001ff007807 */ /* 0x000fc80004000000 */
[----:B------:R-:W-:-:S04]  /*37c0*/  LOP3.LUT R0, R0, 0x1, R21, 0xf8, !PT ;  /* 0x0000000100007812 */ /* 0x000fc800078ef815 */
[----:B------:R-:W-:-:S05]  /*37d0*/  LOP3.LUT R0, R0, R27, RZ, 0xc0, !PT ;  /* 0x0000001b00007212 */ /* 0x000fca00078ec0ff */
[----:B------:R-:W-:-:S05]  /*37e0*/  IMAD.IADD R0, R21, 0x1, R0 ;  /* 0x0000000115007824 */ /* 0x000fca00078e0200 */
[----:B------:R-:W-:Y:S01]  /*37f0*/  LOP3.LUT R23, R0, R23, RZ, 0xfc, !PT ;  /* 0x0000001700177212 */ /* 0x000fe200078efcff */
[----:B------:R-:W-:Y:S06]  /*3800*/  BRA `(.L_x_111) ;  /* 0x0000000000107947 */ /* 0x000fec0003800000 */
.L_x_110:
[----:B------:R-:W-:-:S04]  /*3810*/  LOP3.LUT R23, R23, 0x80000000, RZ, 0xc0, !PT ;  /* 0x8000000017177812 */ /* 0x000fc800078ec0ff */
[----:B------:R-:W-:Y:S01]  /*3820*/  LOP3.LUT R23, R23, 0x7f800000, RZ, 0xfc, !PT ;  /* 0x7f80000017177812 */ /* 0x000fe200078efcff */
[----:B------:R-:W-:Y:S06]  /*3830*/  BRA `(.L_x_111) ;  /* 0x0000000000047947 */ /* 0x000fec0003800000 */
.L_x_109:
[----:B------:R-:W-:-:S07]  /*3840*/  LEA R23, R26, R23, 0x17 ;  /* 0x000000171a177211 */ /* 0x000fce00078eb8ff */
.L_x_111:
[----:B------:R-:W-:Y:S05]  /*3850*/  BSYNC.RECONVERGENT B3 ;  /* 0x0000000000037941 */ /* 0x000fea0003800200 */
.L_x_108:
[----:B------:R-:W-:Y:S01]  /*3860*/  IMAD.MOV.U32 R0, RZ, RZ, R23 ;  /* 0x000000ffff007224 */ /* 0x000fe200078e0017 */
[----:B------:R-:W-:Y:S06]  /*3870*/  BRA `(.L_x_112) ;  /* 0x0000000000207947 */ /* 0x000fec0003800000 */
.L_x_107:
[----:B------:R-:W-:-:S04]  /*3880*/  LOP3.LUT R0, R0, 0x80000000, R26, 0x48, !PT ;  /* 0x8000000000007812 */ /* 0x000fc800078e481a */
[----:B------:R-:W-:Y:S01]  /*3890*/  LOP3.LUT R0, R0, 0x7f800000, RZ, 0xfc, !PT ;  /* 0x7f80000000007812 */ /* 0x000fe200078efcff */
[----:B------:R-:W-:Y:S06]  /*38a0*/  BRA `(.L_x_112) ;  /* 0x0000000000147947 */ /* 0x000fec0003800000 */
.L_x_106:
[----:B------:R-:W-:Y:S01]  /*38b0*/  LOP3.LUT R0, R0, 0x80000000, R26, 0x48, !PT ;  /* 0x8000000000007812 */ /* 0x000fe200078e481a */
[----:B------:R-:W-:Y:S06]  /*38c0*/  BRA `(.L_x_112) ;  /* 0x00000000000c7947 */ /* 0x000fec0003800000 */
.L_x_105:
[----:B------:R-:W0:Y:S01]  /*38d0*/  MUFU.RSQ R0, -QNAN ;  /* 0xffc0000000007908 */ /* 0x000e220000001400 */
[----:B------:R-:W-:Y:S05]  /*38e0*/  BRA `(.L_x_112) ;  /* 0x0000000000047947 */ /* 0x000fea0003800000 */
.L_x_104:
[----:B------:R-:W-:-:S07]  /*38f0*/  FADD.FTZ R0, R2, R0 ;  /* 0x0000000002007221 */ /* 0x000fce0000010000 */
.L_x_112:
[----:B------:R-:W-:Y:S05]  /*3900*/  BSYNC.RECONVERGENT B2 ;  /* 0x0000000000027941 */ /* 0x000fea0003800200 */
.L_x_102:
[----:B------:R-:W-:Y:S01]  /*3910*/  HFMA2 R23, -RZ, RZ, 0, 0 ;  /* 0x00000000ff177431 */ /* 0x000fe200000001ff */
[----:B------:R-:W-:-:S04]  /*3920*/  MOV R22, R4 ;  /* 0x0000000400167202 */ /* 0x000fc80000000f00 */
[----:B0-----:R-:W-:Y:S05]  /*3930*/  RET.REL.NODEC R22 `(_Z16brandes_paralleliPiS_S_S_PfS_S_S_S_S0_i) ;  /* 0xffffffc416b07950 */ /* 0x001fea0003c3ffff */
.L_x_113:
[----:B------:R-:W-:-:S00]  /*3940*/  BRA `(.L_x_113) ;  /* 0xfffffffc00fc7947 */ /* 0x000fc0000383ffff */
[----:B------:R-:W-:-:S00]  /*3950*/  NOP ;  /* 0x0000000000007918 */ /* 0x000fc00000000000 */
        /* <DEDUP_REMOVED lines=10> */
.L_x_114:


//--------------------- .nv.shared._Z16brandes_paralleliPiS_S_S_PfS_S_S_S_S0_i --------------------------
	.section	.nv.shared._Z16brandes_paralleliPiS_S_S_PfS_S_S_S_S0_i,"aw",@nobits
	.sectionflags	@""
	.align	4
.nv.shared._Z16brandes_paralleliPiS_S_S_PfS_S_S_S_S0_i:
	.zero		1052


//--------------------- .nv.shared.reserved.0     --------------------------
	.section	.nv.shared.reserved.0,"aw",@nobits
	.weak		__nv_reservedSMEM_offset_0_alias
	.size		__nv_reservedSMEM_offset_0_alias, 0, 64
	.other		__nv_reservedSMEM_offset_0_alias,@"STO_CUDA_RESERVED_SHARED STV_DEFAULT"
__nv_reservedSMEM_offset_0_alias:
	.zero		0
	.zero		64


//--------------------- .nv.constant0._Z16brandes_paralleliPiS_S_S_PfS_S_S_S_S0_i --------------------------
	.section	.nv.constant0._Z16brandes_paralleliPiS_S_S_PfS_S_S_S_S0_i,"a",@progbits
	.sectionflags	@""
	.align	4
.nv.constant0._Z16brandes_paralleliPiS_S_S_PfS_S_S_S_S0_i:
	.zero		988


//--------------------- SYMBOLS --------------------------

	.type		.nv.reservedSmem.offset0,@object
	.size		.nv.reservedSmem.offset0,0x4
	.type		.nv.reservedSmem.cap,@object
	.size		.nv.reservedSmem.cap,0x4
